	.target	sm_100a

	.elftype	@"ET_EXEC"


//--------------------- .note.nv.tkinfo           --------------------------
	.section	.note.nv.tkinfo,"",@"SHT_NOTE"
	.sectionflags	@"SHF_NOTE_NV_TKINFO"
	.tkinfo
        /*0018*/ 	.word	0x00000002
        /*0030*/ 	.string	""
        /*0030*/ 	.string	"ptxas"
        /*0030*/ 	.string	"Cuda compilation tools, release 13.0, V13.0.88"
        /*0030*/ 	.string	"Build cuda_13.0.r13.0/compiler.36424714_0"
        /*0030*/ 	.string	"-arch sm_100a -m 64 "



//--------------------- .note.nv.cuinfo           --------------------------
	.section	.note.nv.cuinfo,"",@"SHT_NOTE"
	.sectionflags	@"SHF_NOTE_NV_CUINFO"
        /*0018*/ 	.short	0x0002
        /*001a*/ 	.short	0x0064
        /*001c*/ 	.short	0x0082
	.zero		2


//--------------------- .nv.info                  --------------------------
	.section	.nv.info,"",@"SHT_CUDA_INFO"
	.align	4


	//----- nvinfo : EIATTR_REGCOUNT
	.align		4
        /*0000*/ 	.byte	0x04, 0x2f
        /*0002*/ 	.short	(.L_19 - .L_18)
	.align		4
.L_18:
        /*0004*/ 	.word	index@(_ZN7cutlass13device_kernelINS_4gemm6kernel13GemmUniversalIN4cute5tupleIJiiiiEEENS1_10collective13CollectiveMmaINS1_35MainloopSm100TmaUmmaWarpSpecializedILi2ELi2ELi4ENS5_IJNS4_1CILi1EEESB_SB_EEEEENS5_IJNSA_ILi64EEESE_NSA_ILi128EEEEEENS_12float_e4m3_tENS5_IJlSB_lEEESH_SI_NS4_8TiledMMAINS4_8MMA_AtomIJNS4_10MMA_TraitsINS4_19SM100_MMA_F8F6F4_SSEJSH_SH_fSE_SE_NS4_17integral_constantINS4_4UMMA5MajorELSP_0EEESQ_NSN_INSO_7ScaleInELSR_0EEESS_EEEEEENS4_6LayoutISC_NS5_IJNSA_ILi0EEESW_SW_EEEEENS5_IJNS4_10UnderscoreESZ_SZ_EEEEENS4_13SM90_TMA_LOADENS4_14ComposedLayoutINS4_7SwizzleILi3ELi4ELi3EEENS4_18smem_ptr_flag_bitsILi8EEENSV_INS5_IJNSA_ILi8EEESF_EEENS5_IJSF_SB_EEEEEEEvNS4_8identityES12_S1C_vS1D_EENS_8epilogue10collective18CollectiveEpilogueINS1F_23Sm100TmaWarpSpecializedILi1ELi1ELi32ELb0ELb0EEEJSG_NS5_IJNSV_ISE_SB_EES1K_EEESH_SI_SH_SI_NS1F_6fusion15FusionCallbacksIS1J_NS1M_17LinearCombinationISH_fSH_fLNS_15FloatRoundStyleE2EEESG_S1L_JEEENS4_5SM1004TMEM4LOAD26SM100_TMEM_LOAD_16dp32b32xES12_NS13_INS14_ILi2ELi4ELi3EEES17_NSV_INS5_IJS18_SE_EEENS5_IJSE_SB_EEEEEEENS4_39AutoVectorizingCopyWithAssumedAlignmentILi128EEENS4_14SM90_TMA_STOREES20_S22_S22_EEEvvEEEEvNT_6ParamsE)
        /*0008*/ 	.word	0x00000078


	//----- nvinfo : EIATTR_FRAME_SIZE
	.align		4
.L_19:
        /*000c*/ 	.byte	0x04, 0x11
        /*000e*/ 	.short	(.L_21 - .L_20)
	.align		4
.L_20:
        /*0010*/ 	.word	index@($__internal_2_$__cuda_sm10x_tcgen05_guardrail_trap_unallocated_columns_being_dealloced)
        /*0014*/ 	.word	0x00000000


	//----- nvinfo : EIATTR_FRAME_SIZE
	.align		4
.L_21:
        /*0018*/ 	.byte	0x04, 0x11
        /*001a*/ 	.short	(.L_23 - .L_22)
	.align		4
.L_22:
        /*001c*/ 	.word	index@($__internal_1_$__cuda_sm10x_tcgen05_guardrail_trap_phase_invalid_during_alloc)
        /*0020*/ 	.word	0x00000000


	//----- nvinfo : EIATTR_FRAME_SIZE
	.align		4
.L_23:
        /*0024*/ 	.byte	0x04, 0x11
        /*0026*/ 	.short	(.L_25 - .L_24)
	.align		4
.L_24:
        /*0028*/ 	.word	index@($__internal_0_$__cuda_sm10x_tcgen05_guardrail_trap_col_being_dealloced_not_returned_by_alloc)
        /*002c*/ 	.word	0x00000000


	//----- nvinfo : EIATTR_FRAME_SIZE
	.align		4
.L_25:
        /*0030*/ 	.byte	0x04, 0x11
        /*0032*/ 	.short	(.L_27 - .L_26)
	.align		4
.L_26:
        /*0034*/ 	.word	index@(_ZN7cutlass13device_kernelINS_4gemm6kernel13GemmUniversalIN4cute5tupleIJiiiiEEENS1_10collective13CollectiveMmaINS1_35MainloopSm100TmaUmmaWarpSpecializedILi2ELi2ELi4ENS5_IJNS4_1CILi1EEESB_SB_EEEEENS5_IJNSA_ILi64EEESE_NSA_ILi128EEEEEENS_12float_e4m3_tENS5_IJlSB_lEEESH_SI_NS4_8TiledMMAINS4_8MMA_AtomIJNS4_10MMA_TraitsINS4_19SM100_MMA_F8F6F4_SSEJSH_SH_fSE_SE_NS4_17integral_constantINS4_4UMMA5MajorELSP_0EEESQ_NSN_INSO_7ScaleInELSR_0EEESS_EEEEEENS4_6LayoutISC_NS5_IJNSA_ILi0EEESW_SW_EEEEENS5_IJNS4_10UnderscoreESZ_SZ_EEEEENS4_13SM90_TMA_LOADENS4_14ComposedLayoutINS4_7SwizzleILi3ELi4ELi3EEENS4_18smem_ptr_flag_bitsILi8EEENSV_INS5_IJNSA_ILi8EEESF_EEENS5_IJSF_SB_EEEEEEEvNS4_8identityES12_S1C_vS1D_EENS_8epilogue10collective18CollectiveEpilogueINS1F_23Sm100TmaWarpSpecializedILi1ELi1ELi32ELb0ELb0EEEJSG_NS5_IJNSV_ISE_SB_EES1K_EEESH_SI_SH_SI_NS1F_6fusion15FusionCallbacksIS1J_NS1M_17LinearCombinationISH_fSH_fLNS_15FloatRoundStyleE2EEESG_S1L_JEEENS4_5SM1004TMEM4LOAD26SM100_TMEM_LOAD_16dp32b32xES12_NS13_INS14_ILi2ELi4ELi3EEES17_NSV_INS5_IJS18_SE_EEENS5_IJSE_SB_EEEEEEENS4_39AutoVectorizingCopyWithAssumedAlignmentILi128EEENS4_14SM90_TMA_STOREES20_S22_S22_EEEvvEEEEvNT_6ParamsE)
        /*0038*/ 	.word	0x00000000


	//----- nvinfo : EIATTR_MIN_STACK_SIZE
	.align		4
.L_27:
        /*003c*/ 	.byte	0x04, 0x12
        /*003e*/ 	.short	(.L_29 - .L_28)
	.align		4
.L_28:
        /*0040*/ 	.word	index@(_ZN7cutlass13device_kernelINS_4gemm6kernel13GemmUniversalIN4cute5tupleIJiiiiEEENS1_10collective13CollectiveMmaINS1_35MainloopSm100TmaUmmaWarpSpecializedILi2ELi2ELi4ENS5_IJNS4_1CILi1EEESB_SB_EEEEENS5_IJNSA_ILi64EEESE_NSA_ILi128EEEEEENS_12float_e4m3_tENS5_IJlSB_lEEESH_SI_NS4_8TiledMMAINS4_8MMA_AtomIJNS4_10MMA_TraitsINS4_19SM100_MMA_F8F6F4_SSEJSH_SH_fSE_SE_NS4_17integral_constantINS4_4UMMA5MajorELSP_0EEESQ_NSN_INSO_7ScaleInELSR_0EEESS_EEEEEENS4_6LayoutISC_NS5_IJNSA_ILi0EEESW_SW_EEEEENS5_IJNS4_10UnderscoreESZ_SZ_EEEEENS4_13SM90_TMA_LOADENS4_14ComposedLayoutINS4_7SwizzleILi3ELi4ELi3EEENS4_18smem_ptr_flag_bitsILi8EEENSV_INS5_IJNSA_ILi8EEESF_EEENS5_IJSF_SB_EEEEEEEvNS4_8identityES12_S1C_vS1D_EENS_8epilogue10collective18CollectiveEpilogueINS1F_23Sm100TmaWarpSpecializedILi1ELi1ELi32ELb0ELb0EEEJSG_NS5_IJNSV_ISE_SB_EES1K_EEESH_SI_SH_SI_NS1F_6fusion15FusionCallbacksIS1J_NS1M_17LinearCombinationISH_fSH_fLNS_15FloatRoundStyleE2EEESG_S1L_JEEENS4_5SM1004TMEM4LOAD26SM100_TMEM_LOAD_16dp32b32xES12_NS13_INS14_ILi2ELi4ELi3EEES17_NSV_INS5_IJS18_SE_EEENS5_IJSE_SB_EEEEEEENS4_39AutoVectorizingCopyWithAssumedAlignmentILi128EEENS4_14SM90_TMA_STOREES20_S22_S22_EEEvvEEEEvNT_6ParamsE)
        /*0044*/ 	.word	0x00000000
.L_29:


//--------------------- .nv.compat                --------------------------
	.section	.nv.compat,"",@"SHT_CUDA_COMPAT_INFO"
	.align	4
        /*0000*/ 	.byte	0x02, 0x09, 0x01, 0x00, 0x02, 0x02, 0x02, 0x00, 0x02, 0x05, 0x05, 0x00, 0x03, 0x07, 0x01, 0x01
        /*0010*/ 	.byte	0x02, 0x03, 0x01, 0x00, 0x02, 0x06, 0x01, 0x00, 0x04, 0x0b, 0x08, 0x00, 0x09, 0x00, 0x00, 0x00
        /*0020*/ 	.byte	0x00, 0x00, 0x00, 0x00


//--------------------- .nv.info._ZN7cutlass13device_kernelINS_4gemm6kernel13GemmUniversalIN4cute5tupleIJiiiiEEENS1_10collective13CollectiveMmaINS1_35MainloopSm100TmaUmmaWarpSpecializedILi2ELi2ELi4ENS5_IJNS4_1CILi1EEESB_SB_EEEEENS5_IJNSA_ILi64EEESE_NSA_ILi128EEEEEENS_12float_e4m3_tENS5_IJlSB_lEEESH_SI_NS4_8TiledMMAINS4_8MMA_AtomIJNS4_10MMA_TraitsINS4_19SM100_MMA_F8F6F4_SSEJSH_SH_fSE_SE_NS4_17integral_constantINS4_4UMMA5MajorELSP_0EEESQ_NSN_INSO_7ScaleInELSR_0EEESS_EEEEEENS4_6LayoutISC_NS5_IJNSA_ILi0EEESW_SW_EEEEENS5_IJNS4_10UnderscoreESZ_SZ_EEEEENS4_13SM90_TMA_LOADENS4_14ComposedLayoutINS4_7SwizzleILi3ELi4ELi3EEENS4_18smem_ptr_flag_bitsILi8EEENSV_INS5_IJNSA_ILi8EEESF_EEENS5_IJSF_SB_EEEEEEEvNS4_8identityES12_S1C_vS1D_EENS_8epilogue10collective18CollectiveEpilogueINS1F_23Sm100TmaWarpSpecializedILi1ELi1ELi32ELb0ELb0EEEJSG_NS5_IJNSV_ISE_SB_EES1K_EEESH_SI_SH_SI_NS1F_6fusion15FusionCallbacksIS1J_NS1M_17LinearCombinationISH_fSH_fLNS_15FloatRoundStyleE2EEESG_S1L_JEEENS4_5SM1004TMEM4LOAD26SM100_TMEM_LOAD_16dp32b32xES12_NS13_INS14_ILi2ELi4ELi3EEES17_NSV_INS5_IJS18_SE_EEENS5_IJSE_SB_EEEEEEENS4_39AutoVectorizingCopyWithAssumedAlignmentILi128EEENS4_14SM90_TMA_STOREES20_S22_S22_EEEvvEEEEvNT_6ParamsE --------------------------
	.section	.nv.info._ZN7cutlass13device_kernelINS_4gemm6kernel13GemmUniversalIN4cute5tupleIJiiiiEEENS1_10collective13CollectiveMmaINS1_35MainloopSm100TmaUmmaWarpSpecializedILi2ELi2ELi4ENS5_IJNS4_1CILi1EEESB_SB_EEEEENS5_IJNSA_ILi64EEESE_NSA_ILi128EEEEEENS_12float_e4m3_tENS5_IJlSB_lEEESH_SI_NS4_8TiledMMAINS4_8MMA_AtomIJNS4_10MMA_TraitsINS4_19SM100_MMA_F8F6F4_SSEJSH_SH_fSE_SE_NS4_17integral_constantINS4_4UMMA5MajorELSP_0EEESQ_NSN_INSO_7ScaleInELSR_0EEESS_EEEEEENS4_6LayoutISC_NS5_IJNSA_ILi0EEESW_SW_EEEEENS5_IJNS4_10UnderscoreESZ_SZ_EEEEENS4_13SM90_TMA_LOADENS4_14ComposedLayoutINS4_7SwizzleILi3ELi4ELi3EEENS4_18smem_ptr_flag_bitsILi8EEENSV_INS5_IJNSA_ILi8EEESF_EEENS5_IJSF_SB_EEEEEEEvNS4_8identityES12_S1C_vS1D_EENS_8epilogue10collective18CollectiveEpilogueINS1F_23Sm100TmaWarpSpecializedILi1ELi1ELi32ELb0ELb0EEEJSG_NS5_IJNSV_ISE_SB_EES1K_EEESH_SI_SH_SI_NS1F_6fusion15FusionCallbacksIS1J_NS1M_17LinearCombinationISH_fSH_fLNS_15FloatRoundStyleE2EEESG_S1L_JEEENS4_5SM1004TMEM4LOAD26SM100_TMEM_LOAD_16dp32b32xES12_NS13_INS14_ILi2ELi4ELi3EEES17_NSV_INS5_IJS18_SE_EEENS5_IJSE_SB_EEEEEEENS4_39AutoVectorizingCopyWithAssumedAlignmentILi128EEENS4_14SM90_TMA_STOREES20_S22_S22_EEEvvEEEEvNT_6ParamsE,"",@"SHT_CUDA_INFO"
	.sectionflags	@""
	.align	4


	//----- nvinfo : EIATTR_CUDA_API_VERSION
	.align		4
        /*0000*/ 	.byte	0x04, 0x37
        /*0002*/ 	.short	(.L_31 - .L_30)
.L_30:
        /*0004*/ 	.word	0x00000082


	//----- nvinfo : EIATTR_KPARAM_INFO
	.align		4
.L_31:
        /*0008*/ 	.byte	0x04, 0x17
        /*000a*/ 	.short	(.L_33 - .L_32)
.L_32:
        /*000c*/ 	.word	0x00000000
        /*0010*/ 	.short	0x0000
        /*0012*/ 	.short	0x0000
        /*0014*/ 	.byte	0x00, 0xf0, 0x01, 0x20


	//----- nvinfo : EIATTR_AT_ENTRY_FRAGMENTS
	.align		4
.L_33:
        /*0018*/ 	.byte	0x04, 0x4f
        /*001a*/ 	.short	(.L_35 - .L_34)


	//   ....[0]....
.L_34:
        /*001c*/ 	.word	0x00000006


	//----- nvinfo : EIATTR_RESERVED_SMEM_USED
	.align		4
.L_35:
        /*0020*/ 	.byte	0x01, 0x41
	.zero		2


	//----- nvinfo : EIATTR_SPARSE_MMA_MASK
	.align		4
        /*0024*/ 	.byte	0x03, 0x50
        /*0026*/ 	.short	0x0000


	//----- nvinfo : EIATTR_TCGEN05_1CTA_USED
	.align		4
        /*0028*/ 	.byte	0x01, 0x51
	.zero		2


	//----- nvinfo : EIATTR_MAXREG_COUNT
	.align		4
        /*002c*/ 	.byte	0x03, 0x1b
        /*002e*/ 	.short	0x00ff


	//----- nvinfo : EIATTR_NUM_BARRIERS
	.align		4
        /*0030*/ 	.byte	0x02, 0x4c
        /*0032*/ 	.byte	0x07
	.zero		1


	//----- nvinfo : EIATTR_EXTERNS
	.align		4
        /*0034*/ 	.byte	0x04, 0x0f
        /*0036*/ 	.short	(.L_37 - .L_36)


	//   ....[0]....
	.align		4
.L_36:
        /*0038*/ 	.word	index@(__assertfail)


	//----- nvinfo : EIATTR_MERCURY_ISA_VERSION
	.align		4
.L_37:
        /*003c*/ 	.byte	0x03, 0x5f
        /*003e*/ 	.short	0x0101


	//----- nvinfo : EIATTR_INT_WARP_WIDE_INSTR_OFFSETS
	.align		4
        /*0040*/ 	.byte	0x04, 0x31
        /*0042*/ 	.short	(.L_39 - .L_38)


	//   ....[0]....
.L_38:
        /*0044*/ 	.word	0x00001d20


	//   ....[1]....
        /*0048*/ 	.word	0x000036b0


	//   ....[2]....
        /*004c*/ 	.word	0x000036d0


	//   ....[3]....
        /*0050*/ 	.word	0x00003700


	//   ....[4]....
        /*0054*/ 	.word	0x00004110


	//   ....[5]....
        /*0058*/ 	.word	0x00004200


	//----- nvinfo : EIATTR_COOP_GROUP_MASK_REGIDS
	.align		4
.L_39:
        /*005c*/ 	.byte	0x04, 0x29
        /*005e*/ 	.short	(.L_41 - .L_40)


	//   ....[0]....
.L_40:
        /*0060*/ 	.word	0xffffffff


	//   ....[1]....
        /*0064*/ 	.word	0xffffffff


	//   ....[2]....
        /*0068*/ 	.word	0xffffffff


	//   ....[3]....
        /*006c*/ 	.word	0xffffffff


	//   ....[4]....
        /*0070*/ 	.word	0xffffffff


	//   ....[5]....
        /*0074*/ 	.word	0xffffffff


	//   ....[6]....
        /*0078*/ 	.word	0xffffffff


	//   ....[7]....
        /*007c*/ 	.word	0xffffffff


	//   ....[8]....
        /*0080*/ 	.word	0xffffffff


	//   ....[9]....
        /*0084*/ 	.word	0xffffffff


	//   ....[10]....
        /*0088*/ 	.word	0xffffffff


	//   ....[11]....
        /*008c*/ 	.word	0xffffffff


	//   ....[12]....
        /*0090*/ 	.word	0xffffffff


	//----- nvinfo : EIATTR_COOP_GROUP_INSTR_OFFSETS
	.align		4
.L_41:
        /*0094*/ 	.byte	0x04, 0x28
        /*0096*/ 	.short	(.L_43 - .L_42)


	//   ....[0]....
.L_42:
        /*0098*/ 	.word	0x00000090


	//   ....[1]....
        /*009c*/ 	.word	0x000004d0


	//   ....[2]....
        /*00a0*/ 	.word	0x00000600


	//   ....[3]....
        /*00a4*/ 	.word	0x00000740


	//   ....[4]....
        /*00a8*/ 	.word	0x00000840


	//   ....[5]....
        /*00ac*/ 	.word	0x000009b0


	//   ....[6]....
        /*00b0*/ 	.word	0x00000b50


	//   ....[7]....
        /*00b4*/ 	.word	0x00001c00


	//   ....[8]....
        /*00b8*/ 	.word	0x000028c0


	//   ....[9]....
        /*00bc*/ 	.word	0x00002ad0


	//   ....[10]....
        /*00c0*/ 	.word	0x00002b00


	//   ....[11]....
        /*00c4*/ 	.word	0x00003590


	//   ....[12]....
        /*00c8*/ 	.word	0x000037c0


	//----- nvinfo : EIATTR_VRC_CTA_INIT_COUNT
	.align		4
.L_43:
        /*00cc*/ 	.byte	0x02, 0x4a
        /*00ce*/ 	.byte	0x80
	.zero		1


	//----- nvinfo : EIATTR_SYSCALL_OFFSETS
	.align		4
        /*00d0*/ 	.byte	0x04, 0x46
        /*00d2*/ 	.short	(.L_45 - .L_44)


	//   ....[0]....
.L_44:
        /*00d4*/ 	.word	0x00004c20


	//   ....[1]....
        /*00d8*/ 	.word	0x00004d60


	//   ....[2]....
        /*00dc*/ 	.word	0x000054c0


	//----- nvinfo : EIATTR_MBARRIER_INSTR_OFFSETS
	.align		4
.L_45:
        /*00e0*/ 	.byte	0x04, 0x39
        /*00e2*/ 	.short	(.L_47 - .L_46)


	//   ....[0]....
.L_46:
        /*00e4*/ 	.word	0x000005b0
        /*00e8*/ 	.word	0x000000ff
        /*00ec*/ 	.word	0x00000000
        /*00f0*/ 	.short	0x0100
        /*00f2*/ 	.byte	0x05
	.zero		1


	//   ....[1]....
        /*00f4*/ 	.word	0x000005c0
        /*00f8*/ 	.word	0x000000ff
        /*00fc*/ 	.word	0x00000010
        /*0100*/ 	.short	0x0100
        /*0102*/ 	.byte	0x05
	.zero		1


	//   ....[2]....
        /*0104*/ 	.word	0x000005d0
        /*0108*/ 	.word	0x000000ff
        /*010c*/ 	.word	0x00000008
        /*0110*/ 	.short	0x0100
        /*0112*/ 	.byte	0x05
	.zero		1


	//   ....[3]....
        /*0114*/ 	.word	0x000005e0
        /*0118*/ 	.word	0x000000ff
        /*011c*/ 	.word	0x00000018
        /*0120*/ 	.short	0x0100
        /*0122*/ 	.byte	0x05
	.zero		1


	//   ....[4]....
        /*0124*/ 	.word	0x00000710
        /*0128*/ 	.word	0x000000ff
        /*012c*/ 	.word	0x00000020
        /*0130*/ 	.short	0x0100
        /*0132*/ 	.byte	0x06
	.zero		1


	//   ....[5]....
        /*0134*/ 	.word	0x00000720
        /*0138*/ 	.word	0x000000ff
        /*013c*/ 	.word	0x00000028
        /*0140*/ 	.short	0x0100
        /*0142*/ 	.byte	0x06
	.zero		1


	//   ....[6]....
        /*0144*/ 	.word	0x00000810
        /*0148*/ 	.word	0x000000ff
        /*014c*/ 	.word	0x00000030
        /*0150*/ 	.short	0x0100
        /*0152*/ 	.byte	0x05
	.zero		1


	//   ....[7]....
        /*0154*/ 	.word	0x00000820
        /*0158*/ 	.word	0x000000ff
        /*015c*/ 	.word	0x00000038
        /*0160*/ 	.short	0x0100
        /*0162*/ 	.byte	0x05
	.zero		1


	//   ....[8]....
        /*0164*/ 	.word	0x00000960
        /*0168*/ 	.word	0x000000ff
        /*016c*/ 	.word	0x00000040
        /*0170*/ 	.short	0x0100
        /*0172*/ 	.byte	0x05
	.zero		1


	//   ....[9]....
        /*0174*/ 	.word	0x00000970
        /*0178*/ 	.word	0x000000ff
        /*017c*/ 	.word	0x00000050
        /*0180*/ 	.short	0x0100
        /*0182*/ 	.byte	0x05
	.zero		1


	//   ....[10]....
        /*0184*/ 	.word	0x00000980
        /*0188*/ 	.word	0x000000ff
        /*018c*/ 	.word	0x00000048
        /*0190*/ 	.short	0x0100
        /*0192*/ 	.byte	0x05
	.zero		1


	//   ....[11]....
        /*0194*/ 	.word	0x00000990
        /*0198*/ 	.word	0x000000ff
        /*019c*/ 	.word	0x00000058
        /*01a0*/ 	.short	0x0100
        /*01a2*/ 	.byte	0x05
	.zero		1


	//   ....[12]....
        /*01a4*/ 	.word	0x00000ac0
        /*01a8*/ 	.word	0x000000ff
        /*01ac*/ 	.word	0x00000060
        /*01b0*/ 	.short	0x0100
        /*01b2*/ 	.byte	0x06
	.zero		1


	//   ....[13]....
        /*01b4*/ 	.word	0x00000ad0
        /*01b8*/ 	.word	0x000000ff
        /*01bc*/ 	.word	0x00000080
        /*01c0*/ 	.short	0x0100
        /*01c2*/ 	.byte	0x06
	.zero		1


	//   ....[14]....
        /*01c4*/ 	.word	0x00000ae0
        /*01c8*/ 	.word	0x000000ff
        /*01cc*/ 	.word	0x00000068
        /*01d0*/ 	.short	0x0100
        /*01d2*/ 	.byte	0x06
	.zero		1


	//   ....[15]....
        /*01d4*/ 	.word	0x00000af0
        /*01d8*/ 	.word	0x000000ff
        /*01dc*/ 	.word	0x00000088
        /*01e0*/ 	.short	0x0100
        /*01e2*/ 	.byte	0x06
	.zero		1


	//   ....[16]....
        /*01e4*/ 	.word	0x00000b00
        /*01e8*/ 	.word	0x000000ff
        /*01ec*/ 	.word	0x00000070
        /*01f0*/ 	.short	0x0100
        /*01f2*/ 	.byte	0x06
	.zero		1


	//   ....[17]....
        /*01f4*/ 	.word	0x00000b10
        /*01f8*/ 	.word	0x000000ff
        /*01fc*/ 	.word	0x00000090
        /*0200*/ 	.short	0x0100
        /*0202*/ 	.byte	0x06
	.zero		1


	//   ....[18]....
        /*0204*/ 	.word	0x00000b20
        /*0208*/ 	.word	0x000000ff
        /*020c*/ 	.word	0x00000078
        /*0210*/ 	.short	0x0100
        /*0212*/ 	.byte	0x06
	.zero		1


	//   ....[19]....
        /*0214*/ 	.word	0x00000b30
        /*0218*/ 	.word	0x000000ff
        /*021c*/ 	.word	0x00000098
        /*0220*/ 	.short	0x0100
        /*0222*/ 	.byte	0x06
	.zero		1


	//   ....[20]....
        /*0224*/ 	.word	0x00000c20
        /*0228*/ 	.word	0x000000ff
        /*022c*/ 	.word	0x000000a0
        /*0230*/ 	.short	0x0100
        /*0232*/ 	.byte	0x05
	.zero		1


	//   ....[21]....
        /*0234*/ 	.word	0x00000c30
        /*0238*/ 	.word	0x000000ff
        /*023c*/ 	.word	0x000000b0
        /*0240*/ 	.short	0x0100
        /*0242*/ 	.byte	0x05
	.zero		1


	//   ....[22]....
        /*0244*/ 	.word	0x00000c40
        /*0248*/ 	.word	0x000000ff
        /*024c*/ 	.word	0x000000a8
        /*0250*/ 	.short	0x0100
        /*0252*/ 	.byte	0x05
	.zero		1


	//   ....[23]....
        /*0254*/ 	.word	0x00000c50
        /*0258*/ 	.word	0x000000ff
        /*025c*/ 	.word	0x000000b8
        /*0260*/ 	.short	0x0100
        /*0262*/ 	.byte	0x05
	.zero		1


	//   ....[24]....
        /*0264*/ 	.word	0x00001520
        /*0268*/ 	.word	0x00000003
        /*026c*/ 	.word	0x000000b0
        /*0270*/ 	.short	0x010a
        /*0272*/ 	.byte	0xff
	.zero		1


	//   ....[25]....
        /*0274*/ 	.word	0x00001550
        /*0278*/ 	.word	0x00000003
        /*027c*/ 	.word	0x000000a0
        /*0280*/ 	.short	0x0101
        /*0282*/ 	.byte	0xff
	.zero		1


	//   ....[26]....
        /*0284*/ 	.word	0x00001620
        /*0288*/ 	.word	0x000000ff
        /*028c*/ 	.word	0x00000010
        /*0290*/ 	.short	0x010a
        /*0292*/ 	.byte	0x08
	.zero		1


	//   ....[27]....
        /*0294*/ 	.word	0x000016c0
        /*0298*/ 	.word	0x000000ff
        /*029c*/ 	.word	0x00000010
        /*02a0*/ 	.short	0x010a
        /*02a2*/ 	.byte	0x21
	.zero		1


	//   ....[28]....
        /*02a4*/ 	.word	0x00001820
        /*02a8*/ 	.word	0x000000ff
        /*02ac*/ 	.word	0x00000010
        /*02b0*/ 	.short	0x010a
        /*02b2*/ 	.byte	0x08
	.zero		1


	//   ....[29]....
        /*02b4*/ 	.word	0x00001910
        /*02b8*/ 	.word	0x000000ff
        /*02bc*/ 	.word	0x00000038
        /*02c0*/ 	.short	0x0101
        /*02c2*/ 	.byte	0x04
	.zero		1


	//   ....[30]....
        /*02c4*/ 	.word	0x00001930
        /*02c8*/ 	.word	0x000000ff
        /*02cc*/ 	.word	0x00000010
        /*02d0*/ 	.short	0x010a
        /*02d2*/ 	.byte	0x08
	.zero		1


	//   ....[31]....
        /*02d4*/ 	.word	0x000019b0
        /*02d8*/ 	.word	0x000000ff
        /*02dc*/ 	.word	0x00000010
        /*02e0*/ 	.short	0x010a
        /*02e2*/ 	.byte	0x11
	.zero		1


	//   ....[32]....
        /*02e4*/ 	.word	0x00001b10
        /*02e8*/ 	.word	0x000000ff
        /*02ec*/ 	.word	0x00000010
        /*02f0*/ 	.short	0x010a
        /*02f2*/ 	.byte	0x08
	.zero		1


	//   ....[33]....
        /*02f4*/ 	.word	0x00001c30
        /*02f8*/ 	.word	0x00000002
        /*02fc*/ 	.word	0x00000040
        /*0300*/ 	.short	0x010a
        /*0302*/ 	.byte	0xff
	.zero		1


	//   ....[34]....
        /*0304*/ 	.word	0x00001cf0
        /*0308*/ 	.word	0x00000002
        /*030c*/ 	.word	0x00000000
        /*0310*/ 	.short	0x0101
        /*0312*/ 	.byte	0xff
	.zero		1


	//   ....[35]....
        /*0314*/ 	.word	0x00002250
        /*0318*/ 	.word	0x000000ff
        /*031c*/ 	.word	0x00000000
        /*0320*/ 	.short	0x010a
        /*0322*/ 	.byte	0x04
	.zero		1


	//   ....[36]....
        /*0324*/ 	.word	0x000022f0
        /*0328*/ 	.word	0x00000000
        /*032c*/ 	.word	0x00000000
        /*0330*/ 	.short	0x010a
        /*0332*/ 	.byte	0xff
	.zero		1


	//   ....[37]....
        /*0334*/ 	.word	0x00002410
        /*0338*/ 	.word	0x00000000
        /*033c*/ 	.word	0x000000a0
        /*0340*/ 	.short	0x010a
        /*0342*/ 	.byte	0xff
	.zero		1


	//   ....[38]....
        /*0344*/ 	.word	0x00002470
        /*0348*/ 	.word	0x00000004
        /*034c*/ 	.word	0x00000000
        /*0350*/ 	.short	0x0101
        /*0352*/ 	.byte	0xff
	.zero		1


	//   ....[39]....
        /*0354*/ 	.word	0x00002490
        /*0358*/ 	.word	0x000000ff
        /*035c*/ 	.word	0x00000050
        /*0360*/ 	.short	0x010a
        /*0362*/ 	.byte	0x05
	.zero		1


	//   ....[40]....
        /*0364*/ 	.word	0x000025b0
        /*0368*/ 	.word	0x00000000
        /*036c*/ 	.word	0x00000040
        /*0370*/ 	.short	0x010a
        /*0372*/ 	.byte	0xff
	.zero		1


	//   ....[41]....
        /*0374*/ 	.word	0x000026c0
        /*0378*/ 	.word	0x00000000
        /*037c*/ 	.word	0x00000000
        /*0380*/ 	.short	0x0101
        /*0382*/ 	.byte	0xff
	.zero		1


	//   ....[42]....
        /*0384*/ 	.word	0x00002750
        /*0388*/ 	.word	0x000000ff
        /*038c*/ 	.word	0x00000050
        /*0390*/ 	.short	0x0106
        /*0392*/ 	.byte	0x05
	.zero		1


	//   ....[43]....
        /*0394*/ 	.word	0x00002770
        /*0398*/ 	.word	0x000000ff
        /*039c*/ 	.word	0x00000050
        /*03a0*/ 	.short	0x010a
        /*03a2*/ 	.byte	0x05
	.zero		1


	//   ....[44]....
        /*03a4*/ 	.word	0x00002800
        /*03a8*/ 	.word	0x000000ff
        /*03ac*/ 	.word	0x00000050
        /*03b0*/ 	.short	0x0106
        /*03b2*/ 	.byte	0x04
	.zero		1


	//   ....[45]....
        /*03b4*/ 	.word	0x00002840
        /*03b8*/ 	.word	0x00000000
        /*03bc*/ 	.word	0x00000050
        /*03c0*/ 	.short	0x010a
        /*03c2*/ 	.byte	0xff
	.zero		1


	//   ....[46]....
        /*03c4*/ 	.word	0x00002d80
        /*03c8*/ 	.word	0x00000000
        /*03cc*/ 	.word	0x00000040
        /*03d0*/ 	.short	0x010a
        /*03d2*/ 	.byte	0xff
	.zero		1


	//   ....[47]....
        /*03d4*/ 	.word	0x00002e80
        /*03d8*/ 	.word	0x00000003
        /*03dc*/ 	.word	0x00000000
        /*03e0*/ 	.short	0x0101
        /*03e2*/ 	.byte	0xff
	.zero		1


	//   ....[48]....
        /*03e4*/ 	.word	0x00002e90
        /*03e8*/ 	.word	0x000000ff
        /*03ec*/ 	.word	0x00000000
        /*03f0*/ 	.short	0x010a
        /*03f2*/ 	.byte	0x06
	.zero		1


	//   ....[49]....
        /*03f4*/ 	.word	0x00002f10
        /*03f8*/ 	.word	0x000000ff
        /*03fc*/ 	.word	0x00000080
        /*0400*/ 	.short	0x010a
        /*0402*/ 	.byte	0x07
	.zero		1


	//   ....[50]....
        /*0404*/ 	.word	0x00002ff0
        /*0408*/ 	.word	0x000000ff
        /*040c*/ 	.word	0x00000000
        /*0410*/ 	.short	0x010a
        /*0412*/ 	.byte	0x06
	.zero		1


	//   ....[51]....
        /*0414*/ 	.word	0x00003120
        /*0418*/ 	.word	0x000000ff
        /*041c*/ 	.word	0x00000000
        /*0420*/ 	.short	0x010a
        /*0422*/ 	.byte	0x1a
	.zero		1


	//   ....[52]....
        /*0424*/ 	.word	0x000033c0
        /*0428*/ 	.word	0x000000ff
        /*042c*/ 	.word	0x00000000
        /*0430*/ 	.short	0x010a
        /*0432*/ 	.byte	0x06
	.zero		1


	//   ....[53]....
        /*0434*/ 	.word	0x00003450
        /*0438*/ 	.word	0x000000ff
        /*043c*/ 	.word	0x00000000
        /*0440*/ 	.short	0x010a
        /*0442*/ 	.byte	0x06
	.zero		1


	//   ....[54]....
        /*0444*/ 	.word	0x000034e0
        /*0448*/ 	.word	0x000000ff
        /*044c*/ 	.word	0x00000000
        /*0450*/ 	.short	0x010a
        /*0452*/ 	.byte	0x06
	.zero		1


	//   ....[55]....
        /*0454*/ 	.word	0x00003570
        /*0458*/ 	.word	0x000000ff
        /*045c*/ 	.word	0x00000000
        /*0460*/ 	.short	0x010a
        /*0462*/ 	.byte	0x07
	.zero		1


	//   ....[56]....
        /*0464*/ 	.word	0x000039b0
        /*0468*/ 	.word	0x00000000
        /*046c*/ 	.word	0x00000040
        /*0470*/ 	.short	0x010a
        /*0472*/ 	.byte	0xff
	.zero		1


	//   ....[57]....
        /*0474*/ 	.word	0x00003aa0
        /*0478*/ 	.word	0x00000000
        /*047c*/ 	.word	0x00000000
        /*0480*/ 	.short	0x0101
        /*0482*/ 	.byte	0xff
	.zero		1


	//   ....[58]....
        /*0484*/ 	.word	0x00003dc0
        /*0488*/ 	.word	0x000000ff
        /*048c*/ 	.word	0x00000038
        /*0490*/ 	.short	0x010a
        /*0492*/ 	.byte	0x06
	.zero		1


	//   ....[59]....
        /*0494*/ 	.word	0x00003f40
        /*0498*/ 	.word	0x000000ff
        /*049c*/ 	.word	0x00000028
        /*04a0*/ 	.short	0x010a
        /*04a2*/ 	.byte	0x06
	.zero		1


	//   ....[60]....
        /*04a4*/ 	.word	0x00004270
        /*04a8*/ 	.word	0x000000ff
        /*04ac*/ 	.word	0x00000020
        /*04b0*/ 	.short	0x010b
        /*04b2*/ 	.byte	0x06
	.zero		1


	//   ....[61]....
        /*04b4*/ 	.word	0x00004290
        /*04b8*/ 	.word	0x000000ff
        /*04bc*/ 	.word	0x00000000
        /*04c0*/ 	.short	0x0101
        /*04c2*/ 	.byte	0x25
	.zero		1


	//   ....[62]....
        /*04c4*/ 	.word	0x000042d0
        /*04c8*/ 	.word	0x00000000
        /*04cc*/ 	.word	0x00000028
        /*04d0*/ 	.short	0x010a
        /*04d2*/ 	.byte	0xff
	.zero		1


	//   ....[63]....
        /*04d4*/ 	.word	0x00004630
        /*04d8*/ 	.word	0x00000000
        /*04dc*/ 	.word	0x00000040
        /*04e0*/ 	.short	0x010a
        /*04e2*/ 	.byte	0xff
	.zero		1


	//   ....[64]....
        /*04e4*/ 	.word	0x00004740
        /*04e8*/ 	.word	0x00000000
        /*04ec*/ 	.word	0x00000000
        /*04f0*/ 	.short	0x0101
        /*04f2*/ 	.byte	0xff
	.zero		1


	//   ....[65]....
        /*04f4*/ 	.word	0x000050f0
        /*04f8*/ 	.word	0x000000ff
        /*04fc*/ 	.word	0x00000020
        /*0500*/ 	.short	0x010a
        /*0502*/ 	.byte	0x2b
	.zero		1


	//   ....[66]....
        /*0504*/ 	.word	0x00005110
        /*0508*/ 	.word	0x0000005c
        /*050c*/ 	.word	0x00000060
        /*0510*/ 	.short	0x010a
        /*0512*/ 	.byte	0xff
	.zero		1


	//   ....[67]....
        /*0514*/ 	.word	0x00005260
        /*0518*/ 	.word	0x000000ff
        /*051c*/ 	.word	0x00000020
        /*0520*/ 	.short	0x010a
        /*0522*/ 	.byte	0x2b
	.zero		1


	//   ....[68]....
        /*0524*/ 	.word	0x00005340
        /*0528*/ 	.word	0x000000ff
        /*052c*/ 	.word	0x00000000
        /*0530*/ 	.short	0x0101
        /*0532*/ 	.byte	0x04
	.zero		1


	//   ....[69]....
        /*0534*/ 	.word	0x000053a0
        /*0538*/ 	.word	0x0000005c
        /*053c*/ 	.word	0x00000060
        /*0540*/ 	.short	0x010a
        /*0542*/ 	.byte	0xff
	.zero		1


	//   ....[70]....
        /*0544*/ 	.word	0x00005770
        /*0548*/ 	.word	0x000000ff
        /*054c*/ 	.word	0x00000000
        /*0550*/ 	.short	0x0101
        /*0552*/ 	.byte	0x05
	.zero		1


	//   ....[71]....
        /*0554*/ 	.word	0x00006000
        /*0558*/ 	.word	0x00000003
        /*055c*/ 	.word	0x000000b0
        /*0560*/ 	.short	0x010a
        /*0562*/ 	.byte	0xff
	.zero		1


	//   ....[72]....
        /*0564*/ 	.word	0x00006060
        /*0568*/ 	.word	0x00000002
        /*056c*/ 	.word	0x00000010
        /*0570*/ 	.short	0x010a
        /*0572*/ 	.byte	0xff
	.zero		1


	//   ....[73]....
        /*0574*/ 	.word	0x000060c0
        /*0578*/ 	.word	0x00000002
        /*057c*/ 	.word	0x00000010
        /*0580*/ 	.short	0x010a
        /*0582*/ 	.byte	0xff
	.zero		1


	//   ....[74]....
        /*0584*/ 	.word	0x00006110
        /*0588*/ 	.word	0x00000002
        /*058c*/ 	.word	0x00000040
        /*0590*/ 	.short	0x010a
        /*0592*/ 	.byte	0xff
	.zero		1


	//   ....[75]....
        /*0594*/ 	.word	0x00006170
        /*0598*/ 	.word	0x00000000
        /*059c*/ 	.word	0x00000000
        /*05a0*/ 	.short	0x010a
        /*05a2*/ 	.byte	0xff
	.zero		1


	//   ....[76]....
        /*05a4*/ 	.word	0x000061c0
        /*05a8*/ 	.word	0x00000000
        /*05ac*/ 	.word	0x000000a0
        /*05b0*/ 	.short	0x010a
        /*05b2*/ 	.byte	0xff
	.zero		1


	//   ....[77]....
        /*05b4*/ 	.word	0x00006220
        /*05b8*/ 	.word	0x00000000
        /*05bc*/ 	.word	0x00000050
        /*05c0*/ 	.short	0x010a
        /*05c2*/ 	.byte	0xff
	.zero		1


	//   ....[78]....
        /*05c4*/ 	.word	0x00006270
        /*05c8*/ 	.word	0x00000000
        /*05cc*/ 	.word	0x00000040
        /*05d0*/ 	.short	0x010a
        /*05d2*/ 	.byte	0xff
	.zero		1


	//   ....[79]....
        /*05d4*/ 	.word	0x000062d0
        /*05d8*/ 	.word	0x00000000
        /*05dc*/ 	.word	0x00000050
        /*05e0*/ 	.short	0x010a
        /*05e2*/ 	.byte	0xff
	.zero		1


	//   ....[80]....
        /*05e4*/ 	.word	0x00006320
        /*05e8*/ 	.word	0x00000000
        /*05ec*/ 	.word	0x00000040
        /*05f0*/ 	.short	0x010a
        /*05f2*/ 	.byte	0xff
	.zero		1


	//   ....[81]....
        /*05f4*/ 	.word	0x00006380
        /*05f8*/ 	.word	0x00000003
        /*05fc*/ 	.word	0x00000080
        /*0600*/ 	.short	0x010a
        /*0602*/ 	.byte	0xff
	.zero		1


	//   ....[82]....
        /*0604*/ 	.word	0x000063e0
        /*0608*/ 	.word	0x00000000
        /*060c*/ 	.word	0x00000000
        /*0610*/ 	.short	0x010a
        /*0612*/ 	.byte	0xff
	.zero		1


	//   ....[83]....
        /*0614*/ 	.word	0x00006440
        /*0618*/ 	.word	0x00000000
        /*061c*/ 	.word	0x00000000
        /*0620*/ 	.short	0x010a
        /*0622*/ 	.byte	0xff
	.zero		1


	//   ....[84]....
        /*0624*/ 	.word	0x000064a0
        /*0628*/ 	.word	0x00000000
        /*062c*/ 	.word	0x00000000
        /*0630*/ 	.short	0x010a
        /*0632*/ 	.byte	0xff
	.zero		1


	//   ....[85]....
        /*0634*/ 	.word	0x00006500
        /*0638*/ 	.word	0x00000000
        /*063c*/ 	.word	0x00000000
        /*0640*/ 	.short	0x010a
        /*0642*/ 	.byte	0xff
	.zero		1


	//   ....[86]....
        /*0644*/ 	.word	0x00006560
        /*0648*/ 	.word	0x00000000
        /*064c*/ 	.word	0x00000000
        /*0650*/ 	.short	0x010a
        /*0652*/ 	.byte	0xff
	.zero		1


	//   ....[87]....
        /*0654*/ 	.word	0x000065b0
        /*0658*/ 	.word	0x00000000
        /*065c*/ 	.word	0x00000040
        /*0660*/ 	.short	0x010a
        /*0662*/ 	.byte	0xff
	.zero		1


	//   ....[88]....
        /*0664*/ 	.word	0x00006610
        /*0668*/ 	.word	0x00000000
        /*066c*/ 	.word	0x00000038
        /*0670*/ 	.short	0x010a
        /*0672*/ 	.byte	0xff
	.zero		1


	//   ....[89]....
        /*0674*/ 	.word	0x00006670
        /*0678*/ 	.word	0x00000003
        /*067c*/ 	.word	0x00000028
        /*0680*/ 	.short	0x010a
        /*0682*/ 	.byte	0xff
	.zero		1


	//   ....[90]....
        /*0684*/ 	.word	0x000066c0
        /*0688*/ 	.word	0x00000000
        /*068c*/ 	.word	0x00000040
        /*0690*/ 	.short	0x010a
        /*0692*/ 	.byte	0xff
	.zero		1


	//   ....[91]....
        /*0694*/ 	.word	0x00006720
        /*0698*/ 	.word	0x00000000
        /*069c*/ 	.word	0x00000020
        /*06a0*/ 	.short	0x010a
        /*06a2*/ 	.byte	0xff
	.zero		1


	//   ....[92]....
        /*06a4*/ 	.word	0x00006770
        /*06a8*/ 	.word	0x0000005c
        /*06ac*/ 	.word	0x00000060
        /*06b0*/ 	.short	0x010a
        /*06b2*/ 	.byte	0xff
	.zero		1


	//----- nvinfo : EIATTR_NUM_MBARRIERS
	.align		4
.L_47:
        /*06b4*/ 	.byte	0x03, 0x38
        /*06b6*/ 	.short	0x0018


	//----- nvinfo : EIATTR_EXIT_INSTR_OFFSETS
	.align		4
        /*06b8*/ 	.byte	0x04, 0x1c
        /*06ba*/ 	.short	(.L_49 - .L_48)


	//   ....[0]....
.L_48:
        /*06bc*/ 	.word	0x00002320


	//   ....[1]....
        /*06c0*/ 	.word	0x00002810


	//   ....[2]....
        /*06c4*/ 	.word	0x00002870


	//   ....[3]....
        /*06c8*/ 	.word	0x000037d0


	//   ....[4]....
        /*06cc*/ 	.word	0x00004300


	//   ....[5]....
        /*06d0*/ 	.word	0x00004340


	//   ....[6]....
        /*06d4*/ 	.word	0x00005ff0


	//----- nvinfo : EIATTR_MAX_THREADS
	.align		4
.L_49:
        /*06d8*/ 	.byte	0x04, 0x05
        /*06da*/ 	.short	(.L_51 - .L_50)
.L_50:
        /*06dc*/ 	.word	0x00000100
        /*06e0*/ 	.word	0x00000001
        /*06e4*/ 	.word	0x00000001


	//----- nvinfo : EIATTR_CRS_STACK_SIZE
	.align		4
.L_51:
        /*06e8*/ 	.byte	0x04, 0x1e
        /*06ea*/ 	.short	(.L_53 - .L_52)
.L_52:
        /*06ec*/ 	.word	0x00000000


	//----- nvinfo : EIATTR_CBANK_PARAM_SIZE
	.align		4
.L_53:
        /*06f0*/ 	.byte	0x03, 0x19
        /*06f2*/ 	.short	0x0800


	//----- nvinfo : EIATTR_PARAM_CBANK
	.align		4
        /*06f4*/ 	.byte	0x04, 0x0a
        /*06f6*/ 	.short	(.L_55 - .L_54)
	.align		4
.L_54:
        /*06f8*/ 	.word	index@(.nv.constant0._ZN7cutlass13device_kernelINS_4gemm6kernel13GemmUniversalIN4cute5tupleIJiiiiEEENS1_10collective13CollectiveMmaINS1_35MainloopSm100TmaUmmaWarpSpecializedILi2ELi2ELi4ENS5_IJNS4_1CILi1EEESB_SB_EEEEENS5_IJNSA_ILi64EEESE_NSA_ILi128EEEEEENS_12float_e4m3_tENS5_IJlSB_lEEESH_SI_NS4_8TiledMMAINS4_8MMA_AtomIJNS4_10MMA_TraitsINS4_19SM100_MMA_F8F6F4_SSEJSH_SH_fSE_SE_NS4_17integral_constantINS4_4UMMA5MajorELSP_0EEESQ_NSN_INSO_7ScaleInELSR_0EEESS_EEEEEENS4_6LayoutISC_NS5_IJNSA_ILi0EEESW_SW_EEEEENS5_IJNS4_10UnderscoreESZ_SZ_EEEEENS4_13SM90_TMA_LOADENS4_14ComposedLayoutINS4_7SwizzleILi3ELi4ELi3EEENS4_18smem_ptr_flag_bitsILi8EEENSV_INS5_IJNSA_ILi8EEESF_EEENS5_IJSF_SB_EEEEEEEvNS4_8identityES12_S1C_vS1D_EENS_8epilogue10collective18CollectiveEpilogueINS1F_23Sm100TmaWarpSpecializedILi1ELi1ELi32ELb0ELb0EEEJSG_NS5_IJNSV_ISE_SB_EES1K_EEESH_SI_SH_SI_NS1F_6fusion15FusionCallbacksIS1J_NS1M_17LinearCombinationISH_fSH_fLNS_15FloatRoundStyleE2EEESG_S1L_JEEENS4_5SM1004TMEM4LOAD26SM100_TMEM_LOAD_16dp32b32xES12_NS13_INS14_ILi2ELi4ELi3EEES17_NSV_INS5_IJS18_SE_EEENS5_IJSE_SB_EEEEEEENS4_39AutoVectorizingCopyWithAssumedAlignmentILi128EEENS4_14SM90_TMA_STOREES20_S22_S22_EEEvvEEEEvNT_6ParamsE)
        /*06fc*/ 	.short	0x0380
        /*06fe*/ 	.short	0x0800


	//----- nvinfo : EIATTR_SW_WAR
	.align		4
.L_55:
        /*0700*/ 	.byte	0x04, 0x36
        /*0702*/ 	.short	(.L_57 - .L_56)
.L_56:
        /*0704*/ 	.word	0x00000008
.L_57:


//--------------------- .nv.callgraph             --------------------------
	.section	.nv.callgraph,"",@"SHT_CUDA_CALLGRAPH"
	.align	4
	.sectionentsize	8
	.align		4
        /*0000*/ 	.word	0x00000000
	.align		4
        /*0004*/ 	.word	0xffffffff
	.align		4
        /*0008*/ 	.word	index@(_ZN7cutlass13device_kernelINS_4gemm6kernel13GemmUniversalIN4cute5tupleIJiiiiEEENS1_10collective13CollectiveMmaINS1_35MainloopSm100TmaUmmaWarpSpecializedILi2ELi2ELi4ENS5_IJNS4_1CILi1EEESB_SB_EEEEENS5_IJNSA_ILi64EEESE_NSA_ILi128EEEEEENS_12float_e4m3_tENS5_IJlSB_lEEESH_SI_NS4_8TiledMMAINS4_8MMA_AtomIJNS4_10MMA_TraitsINS4_19SM100_MMA_F8F6F4_SSEJSH_SH_fSE_SE_NS4_17integral_constantINS4_4UMMA5MajorELSP_0EEESQ_NSN_INSO_7ScaleInELSR_0EEESS_EEEEEENS4_6LayoutISC_NS5_IJNSA_ILi0EEESW_SW_EEEEENS5_IJNS4_10UnderscoreESZ_SZ_EEEEENS4_13SM90_TMA_LOADENS4_14ComposedLayoutINS4_7SwizzleILi3ELi4ELi3EEENS4_18smem_ptr_flag_bitsILi8EEENSV_INS5_IJNSA_ILi8EEESF_EEENS5_IJSF_SB_EEEEEEEvNS4_8identityES12_S1C_vS1D_EENS_8epilogue10collective18CollectiveEpilogueINS1F_23Sm100TmaWarpSpecializedILi1ELi1ELi32ELb0ELb0EEEJSG_NS5_IJNSV_ISE_SB_EES1K_EEESH_SI_SH_SI_NS1F_6fusion15FusionCallbacksIS1J_NS1M_17LinearCombinationISH_fSH_fLNS_15FloatRoundStyleE2EEESG_S1L_JEEENS4_5SM1004TMEM4LOAD26SM100_TMEM_LOAD_16dp32b32xES12_NS13_INS14_ILi2ELi4ELi3EEES17_NSV_INS5_IJS18_SE_EEENS5_IJSE_SB_EEEEEEENS4_39AutoVectorizingCopyWithAssumedAlignmentILi128EEENS4_14SM90_TMA_STOREES20_S22_S22_EEEvvEEEEvNT_6ParamsE)
	.align		4
        /*000c*/ 	.word	index@(__assertfail)
	.align		4
        /*0010*/ 	.word	0x00000000
	.align		4
        /*0014*/ 	.word	0xfffffffe
	.align		4
        /*0018*/ 	.word	0x00000000
	.align		4
        /*001c*/ 	.word	0xfffffffd
	.align		4
        /*0020*/ 	.word	0x00000000
	.align		4
        /*0024*/ 	.word	0xfffffffc


//--------------------- .nv.constant4             --------------------------
	.section	.nv.constant4,"a",@progbits
	.align	8
	.align		8
.nv.constant4:
        /*0000*/ 	.dword	__assertfail
	.align		8
        /*0008*/ 	.dword	__unnamed_1
	.align		8
        /*0010*/ 	.dword	__unnamed_2
	.align		8
        /*0018*/ 	.dword	_ZN40_INTERNAL_4c2ff5f1_4_k_cu_9ea4a5e8_180764cuda3std3__45__cpo5beginE
	.align		8
        /*0020*/ 	.dword	_ZN40_INTERNAL_4c2ff5f1_4_k_cu_9ea4a5e8_180764cuda3std3__45__cpo3endE
	.align		8
        /*0028*/ 	.dword	_ZN40_INTERNAL_4c2ff5f1_4_k_cu_9ea4a5e8_180764cuda3std3__45__cpo6cbeginE
	.align		8
        /*0030*/ 	.dword	_ZN40_INTERNAL_4c2ff5f1_4_k_cu_9ea4a5e8_180764cuda3std3__45__cpo4cendE
	.align		8
        /*0038*/ 	.dword	_ZN40_INTERNAL_4c2ff5f1_4_k_cu_9ea4a5e8_180764cuda3std3__442_GLOBAL__N__4c2ff5f1_4_k_cu_9ea4a5e8_180766ignoreE
	.align		8
        /*0040*/ 	.dword	_ZN40_INTERNAL_4c2ff5f1_4_k_cu_9ea4a5e8_180764cuda3std3__419piecewise_constructE
	.align		8
        /*0048*/ 	.dword	_ZN40_INTERNAL_4c2ff5f1_4_k_cu_9ea4a5e8_180764cuda3std3__48in_placeE
	.align		8
        /*0050*/ 	.dword	_ZN40_INTERNAL_4c2ff5f1_4_k_cu_9ea4a5e8_180764cuda3std6ranges3__45__cpo4swapE
	.align		8
        /*0058*/ 	.dword	_ZN40_INTERNAL_4c2ff5f1_4_k_cu_9ea4a5e8_180764cuda3std6ranges3__45__cpo9iter_moveE
	.align		8
        /*0060*/ 	.dword	_ZN40_INTERNAL_4c2ff5f1_4_k_cu_9ea4a5e8_180764cute7productE
	.align		8
        /*0068*/ 	.dword	_ZN40_INTERNAL_4c2ff5f1_4_k_cu_9ea4a5e8_180764cute1_E
	.align		8
        /*0070*/ 	.dword	$str$25
	.align		8
        /*0078*/ 	.dword	$str$26
	.align		8
        /*0080*/ 	.dword	$str$27
	.align		8
        /*0088*/ 	.dword	$str$28


//--------------------- .text._ZN7cutlass13device_kernelINS_4gemm6kernel13GemmUniversalIN4cute5tupleIJiiiiEEENS1_10collective13CollectiveMmaINS1_35MainloopSm100TmaUmmaWarpSpecializedILi2ELi2ELi4ENS5_IJNS4_1CILi1EEESB_SB_EEEEENS5_IJNSA_ILi64EEESE_NSA_ILi128EEEEEENS_12float_e4m3_tENS5_IJlSB_lEEESH_SI_NS4_8TiledMMAINS4_8MMA_AtomIJNS4_10MMA_TraitsINS4_19SM100_MMA_F8F6F4_SSEJSH_SH_fSE_SE_NS4_17integral_constantINS4_4UMMA5MajorELSP_0EEESQ_NSN_INSO_7ScaleInELSR_0EEESS_EEEEEENS4_6LayoutISC_NS5_IJNSA_ILi0EEESW_SW_EEEEENS5_IJNS4_10UnderscoreESZ_SZ_EEEEENS4_13SM90_TMA_LOADENS4_14ComposedLayoutINS4_7SwizzleILi3ELi4ELi3EEENS4_18smem_ptr_flag_bitsILi8EEENSV_INS5_IJNSA_ILi8EEESF_EEENS5_IJSF_SB_EEEEEEEvNS4_8identityES12_S1C_vS1D_EENS_8epilogue10collective18CollectiveEpilogueINS1F_23Sm100TmaWarpSpecializedILi1ELi1ELi32ELb0ELb0EEEJSG_NS5_IJNSV_ISE_SB_EES1K_EEESH_SI_SH_SI_NS1F_6fusion15FusionCallbacksIS1J_NS1M_17LinearCombinationISH_fSH_fLNS_15FloatRoundStyleE2EEESG_S1L_JEEENS4_5SM1004TMEM4LOAD26SM100_TMEM_LOAD_16dp32b32xES12_NS13_INS14_ILi2ELi4ELi3EEES17_NSV_INS5_IJS18_SE_EEENS5_IJSE_SB_EEEEEEENS4_39AutoVectorizingCopyWithAssumedAlignmentILi128EEENS4_14SM90_TMA_STOREES20_S22_S22_EEEvvEEEEvNT_6ParamsE --------------------------
	.section	.text._ZN7cutlass13device_kernelINS_4gemm6kernel13GemmUniversalIN4cute5tupleIJiiiiEEENS1_10collective13CollectiveMmaINS1_35MainloopSm100TmaUmmaWarpSpecializedILi2ELi2ELi4ENS5_IJNS4_1CILi1EEESB_SB_EEEEENS5_IJNSA_ILi64EEESE_NSA_ILi128EEEEEENS_12float_e4m3_tENS5_IJlSB_lEEESH_SI_NS4_8TiledMMAINS4_8MMA_AtomIJNS4_10MMA_TraitsINS4_19SM100_MMA_F8F6F4_SSEJSH_SH_fSE_SE_NS4_17integral_constantINS4_4UMMA5MajorELSP_0EEESQ_NSN_INSO_7ScaleInELSR_0EEESS_EEEEEENS4_6LayoutISC_NS5_IJNSA_ILi0EEESW_SW_EEEEENS5_IJNS4_10UnderscoreESZ_SZ_EEEEENS4_13SM90_TMA_LOADENS4_14ComposedLayoutINS4_7SwizzleILi3ELi4ELi3EEENS4_18smem_ptr_flag_bitsILi8EEENSV_INS5_IJNSA_ILi8EEESF_EEENS5_IJSF_SB_EEEEEEEvNS4_8identityES12_S1C_vS1D_EENS_8epilogue10collective18CollectiveEpilogueINS1F_23Sm100TmaWarpSpecializedILi1ELi1ELi32ELb0ELb0EEEJSG_NS5_IJNSV_ISE_SB_EES1K_EEESH_SI_SH_SI_NS1F_6fusion15FusionCallbacksIS1J_NS1M_17LinearCombinationISH_fSH_fLNS_15FloatRoundStyleE2EEESG_S1L_JEEENS4_5SM1004TMEM4LOAD26SM100_TMEM_LOAD_16dp32b32xES12_NS13_INS14_ILi2ELi4ELi3EEES17_NSV_INS5_IJS18_SE_EEENS5_IJSE_SB_EEEEEEENS4_39AutoVectorizingCopyWithAssumedAlignmentILi128EEENS4_14SM90_TMA_STOREES20_S22_S22_EEEvvEEEEvNT_6ParamsE,"ax",@progbits
	.align	128
.text._ZN7cutlass13device_kernelINS_4gemm6kernel13GemmUniversalIN4cute5tupleIJiiiiEEENS1_10collective13CollectiveMmaINS1_35MainloopSm100TmaUmmaWarpSpecializedILi2ELi2ELi4ENS5_IJNS4_1CILi1EEESB_SB_EEEEENS5_IJNSA_ILi64EEESE_NSA_ILi128EEEEEENS_12float_e4m3_tENS5_IJlSB_lEEESH_SI_NS4_8TiledMMAINS4_8MMA_AtomIJNS4_10MMA_TraitsINS4_19SM100_MMA_F8F6F4_SSEJSH_SH_fSE_SE_NS4_17integral_constantINS4_4UMMA5MajorELSP_0EEESQ_NSN_INSO_7ScaleInELSR_0EEESS_EEEEEENS4_6LayoutISC_NS5_IJNSA_ILi0EEESW_SW_EEEEENS5_IJNS4_10UnderscoreESZ_SZ_EEEEENS4_13SM90_TMA_LOADENS4_14ComposedLayoutINS4_7SwizzleILi3ELi4ELi3EEENS4_18smem_ptr_flag_bitsILi8EEENSV_INS5_IJNSA_ILi8EEESF_EEENS5_IJSF_SB_EEEEEEEvNS4_8identityES12_S1C_vS1D_EENS_8epilogue10collective18CollectiveEpilogueINS1F_23Sm100TmaWarpSpecializedILi1ELi1ELi32ELb0ELb0EEEJSG_NS5_IJNSV_ISE_SB_EES1K_EEESH_SI_SH_SI_NS1F_6fusion15FusionCallbacksIS1J_NS1M_17LinearCombinationISH_fSH_fLNS_15FloatRoundStyleE2EEESG_S1L_JEEENS4_5SM1004TMEM4LOAD26SM100_TMEM_LOAD_16dp32b32xES12_NS13_INS14_ILi2ELi4ELi3EEES17_NSV_INS5_IJS18_SE_EEENS5_IJSE_SB_EEEEEEENS4_39AutoVectorizingCopyWithAssumedAlignmentILi128EEENS4_14SM90_TMA_STOREES20_S22_S22_EEEvvEEEEvNT_6ParamsE:
        .type           _ZN7cutlass13device_kernelINS_4gemm6kernel13GemmUniversalIN4cute5tupleIJiiiiEEENS1_10collective13CollectiveMmaINS1_35MainloopSm100TmaUmmaWarpSpecializedILi2ELi2ELi4ENS5_IJNS4_1CILi1EEESB_SB_EEEEENS5_IJNSA_ILi64EEESE_NSA_ILi128EEEEEENS_12float_e4m3_tENS5_IJlSB_lEEESH_SI_NS4_8TiledMMAINS4_8MMA_AtomIJNS4_10MMA_TraitsINS4_19SM100_MMA_F8F6F4_SSEJSH_SH_fSE_SE_NS4_17integral_constantINS4_4UMMA5MajorELSP_0EEESQ_NSN_INSO_7ScaleInELSR_0EEESS_EEEEEENS4_6LayoutISC_NS5_IJNSA_ILi0EEESW_SW_EEEEENS5_IJNS4_10UnderscoreESZ_SZ_EEEEENS4_13SM90_TMA_LOADENS4_14ComposedLayoutINS4_7SwizzleILi3ELi4ELi3EEENS4_18smem_ptr_flag_bitsILi8EEENSV_INS5_IJNSA_ILi8EEESF_EEENS5_IJSF_SB_EEEEEEEvNS4_8identityES12_S1C_vS1D_EENS_8epilogue10collective18CollectiveEpilogueINS1F_23Sm100TmaWarpSpecializedILi1ELi1ELi32ELb0ELb0EEEJSG_NS5_IJNSV_ISE_SB_EES1K_EEESH_SI_SH_SI_NS1F_6fusion15FusionCallbacksIS1J_NS1M_17LinearCombinationISH_fSH_fLNS_15FloatRoundStyleE2EEESG_S1L_JEEENS4_5SM1004TMEM4LOAD26SM100_TMEM_LOAD_16dp32b32xES12_NS13_INS14_ILi2ELi4ELi3EEES17_NSV_INS5_IJS18_SE_EEENS5_IJSE_SB_EEEEEEENS4_39AutoVectorizingCopyWithAssumedAlignmentILi128EEENS4_14SM90_TMA_STOREES20_S22_S22_EEEvvEEEEvNT_6ParamsE,@function
        .size           _ZN7cutlass13device_kernelINS_4gemm6kernel13GemmUniversalIN4cute5tupleIJiiiiEEENS1_10collective13CollectiveMmaINS1_35MainloopSm100TmaUmmaWarpSpecializedILi2ELi2ELi4ENS5_IJNS4_1CILi1EEESB_SB_EEEEENS5_IJNSA_ILi64EEESE_NSA_ILi128EEEEEENS_12float_e4m3_tENS5_IJlSB_lEEESH_SI_NS4_8TiledMMAINS4_8MMA_AtomIJNS4_10MMA_TraitsINS4_19SM100_MMA_F8F6F4_SSEJSH_SH_fSE_SE_NS4_17integral_constantINS4_4UMMA5MajorELSP_0EEESQ_NSN_INSO_7ScaleInELSR_0EEESS_EEEEEENS4_6LayoutISC_NS5_IJNSA_ILi0EEESW_SW_EEEEENS5_IJNS4_10UnderscoreESZ_SZ_EEEEENS4_13SM90_TMA_LOADENS4_14ComposedLayoutINS4_7SwizzleILi3ELi4ELi3EEENS4_18smem_ptr_flag_bitsILi8EEENSV_INS5_IJNSA_ILi8EEESF_EEENS5_IJSF_SB_EEEEEEEvNS4_8identityES12_S1C_vS1D_EENS_8epilogue10collective18CollectiveEpilogueINS1F_23Sm100TmaWarpSpecializedILi1ELi1ELi32ELb0ELb0EEEJSG_NS5_IJNSV_ISE_SB_EES1K_EEESH_SI_SH_SI_NS1F_6fusion15FusionCallbacksIS1J_NS1M_17LinearCombinationISH_fSH_fLNS_15FloatRoundStyleE2EEESG_S1L_JEEENS4_5SM1004TMEM4LOAD26SM100_TMEM_LOAD_16dp32b32xES12_NS13_INS14_ILi2ELi4ELi3EEES17_NSV_INS5_IJS18_SE_EEENS5_IJSE_SB_EEEEEEENS4_39AutoVectorizingCopyWithAssumedAlignmentILi128EEENS4_14SM90_TMA_STOREES20_S22_S22_EEEvvEEEEvNT_6ParamsE,(.L_x_122 - _ZN7cutlass13device_kernelINS_4gemm6kernel13GemmUniversalIN4cute5tupleIJiiiiEEENS1_10collective13CollectiveMmaINS1_35MainloopSm100TmaUmmaWarpSpecializedILi2ELi2ELi4ENS5_IJNS4_1CILi1EEESB_SB_EEEEENS5_IJNSA_ILi64EEESE_NSA_ILi128EEEEEENS_12float_e4m3_tENS5_IJlSB_lEEESH_SI_NS4_8TiledMMAINS4_8MMA_AtomIJNS4_10MMA_TraitsINS4_19SM100_MMA_F8F6F4_SSEJSH_SH_fSE_SE_NS4_17integral_constantINS4_4UMMA5MajorELSP_0EEESQ_NSN_INSO_7ScaleInELSR_0EEESS_EEEEEENS4_6LayoutISC_NS5_IJNSA_ILi0EEESW_SW_EEEEENS5_IJNS4_10UnderscoreESZ_SZ_EEEEENS4_13SM90_TMA_LOADENS4_14ComposedLayoutINS4_7SwizzleILi3ELi4ELi3EEENS4_18smem_ptr_flag_bitsILi8EEENSV_INS5_IJNSA_ILi8EEESF_EEENS5_IJSF_SB_EEEEEEEvNS4_8identityES12_S1C_vS1D_EENS_8epilogue10collective18CollectiveEpilogueINS1F_23Sm100TmaWarpSpecializedILi1ELi1ELi32ELb0ELb0EEEJSG_NS5_IJNSV_ISE_SB_EES1K_EEESH_SI_SH_SI_NS1F_6fusion15FusionCallbacksIS1J_NS1M_17LinearCombinationISH_fSH_fLNS_15FloatRoundStyleE2EEESG_S1L_JEEENS4_5SM1004TMEM4LOAD26SM100_TMEM_LOAD_16dp32b32xES12_NS13_INS14_ILi2ELi4ELi3EEES17_NSV_INS5_IJS18_SE_EEENS5_IJSE_SB_EEEEEEENS4_39AutoVectorizingCopyWithAssumedAlignmentILi128EEENS4_14SM90_TMA_STOREES20_S22_S22_EEEvvEEEEvNT_6ParamsE)
        .other          _ZN7cutlass13device_kernelINS_4gemm6kernel13GemmUniversalIN4cute5tupleIJiiiiEEENS1_10collective13CollectiveMmaINS1_35MainloopSm100TmaUmmaWarpSpecializedILi2ELi2ELi4ENS5_IJNS4_1CILi1EEESB_SB_EEEEENS5_IJNSA_ILi64EEESE_NSA_ILi128EEEEEENS_12float_e4m3_tENS5_IJlSB_lEEESH_SI_NS4_8TiledMMAINS4_8MMA_AtomIJNS4_10MMA_TraitsINS4_19SM100_MMA_F8F6F4_SSEJSH_SH_fSE_SE_NS4_17integral_constantINS4_4UMMA5MajorELSP_0EEESQ_NSN_INSO_7ScaleInELSR_0EEESS_EEEEEENS4_6LayoutISC_NS5_IJNSA_ILi0EEESW_SW_EEEEENS5_IJNS4_10UnderscoreESZ_SZ_EEEEENS4_13SM90_TMA_LOADENS4_14ComposedLayoutINS4_7SwizzleILi3ELi4ELi3EEENS4_18smem_ptr_flag_bitsILi8EEENSV_INS5_IJNSA_ILi8EEESF_EEENS5_IJSF_SB_EEEEEEEvNS4_8identityES12_S1C_vS1D_EENS_8epilogue10collective18CollectiveEpilogueINS1F_23Sm100TmaWarpSpecializedILi1ELi1ELi32ELb0ELb0EEEJSG_NS5_IJNSV_ISE_SB_EES1K_EEESH_SI_SH_SI_NS1F_6fusion15FusionCallbacksIS1J_NS1M_17LinearCombinationISH_fSH_fLNS_15FloatRoundStyleE2EEESG_S1L_JEEENS4_5SM1004TMEM4LOAD26SM100_TMEM_LOAD_16dp32b32xES12_NS13_INS14_ILi2ELi4ELi3EEES17_NSV_INS5_IJS18_SE_EEENS5_IJSE_SB_EEEEEEENS4_39AutoVectorizingCopyWithAssumedAlignmentILi128EEENS4_14SM90_TMA_STOREES20_S22_S22_EEEvvEEEEvNT_6ParamsE,@"STO_CUDA_ENTRY STV_DEFAULT"
_ZN7cutlass13device_kernelINS_4gemm6kernel13GemmUniversalIN4cute5tupleIJiiiiEEENS1_10collective13CollectiveMmaINS1_35MainloopSm100TmaUmmaWarpSpecializedILi2ELi2ELi4ENS5_IJNS4_1CILi1EEESB_SB_EEEEENS5_IJNSA_ILi64EEESE_NSA_ILi128EEEEEENS_12float_e4m3_tENS5_IJlSB_lEEESH_SI_NS4_8TiledMMAINS4_8MMA_AtomIJNS4_10MMA_TraitsINS4_19SM100_MMA_F8F6F4_SSEJSH_SH_fSE_SE_NS4_17integral_constantINS4_4UMMA5MajorELSP_0EEESQ_NSN_INSO_7ScaleInELSR_0EEESS_EEEEEENS4_6LayoutISC_NS5_IJNSA_ILi0EEESW_SW_EEEEENS5_IJNS4_10UnderscoreESZ_SZ_EEEEENS4_13SM90_TMA_LOADENS4_14ComposedLayoutINS4_7SwizzleILi3ELi4ELi3EEENS4_18smem_ptr_flag_bitsILi8EEENSV_INS5_IJNSA_ILi8EEESF_EEENS5_IJSF_SB_EEEEEEEvNS4_8identityES12_S1C_vS1D_EENS_8epilogue10collective18CollectiveEpilogueINS1F_23Sm100TmaWarpSpecializedILi1ELi1ELi32ELb0ELb0EEEJSG_NS5_IJNSV_ISE_SB_EES1K_EEESH_SI_SH_SI_NS1F_6fusion15FusionCallbacksIS1J_NS1M_17LinearCombinationISH_fSH_fLNS_15FloatRoundStyleE2EEESG_S1L_JEEENS4_5SM1004TMEM4LOAD26SM100_TMEM_LOAD_16dp32b32xES12_NS13_INS14_ILi2ELi4ELi3EEES17_NSV_INS5_IJS18_SE_EEENS5_IJSE_SB_EEEEEEENS4_39AutoVectorizingCopyWithAssumedAlignmentILi128EEENS4_14SM90_TMA_STOREES20_S22_S22_EEEvvEEEEvNT_6ParamsE:
[----:B------:R-:W1:Y:S01]  /*0000*/  LDC R1, c[0x0][0x37c] ;  /* 0x0000df00ff017b82 */ /* 0x000e620000000800 */
[----:B------:R-:W2:Y:S01]  /*0010*/  S2R R101, SR_TID.X ;  /* 0x0000000000657919 */ /* 0x000ea20000002100 */
[----:B------:R-:W3:Y:S01]  /*0020*/  LDCU.64 UR4, c[0x0][0x890] ;  /* 0x00011200ff0477ac */ /* 0x000ee20008000a00 */
[----:B------:R-:W-:Y:S02]  /*0030*/  PRMT R96, RZ, 0x7610, R96 ;  /* 0x00007610ff607816 */ /* 0x000fe40000000060 */
[----:B------:R-:W-:Y:S01]  /*0040*/  ELECT P5, URZ, PT ;  /* 0x0000000000ff782f */ /* 0x000fe200038a0000 */
[----:B------:R-:W4:Y:S01]  /*0050*/  LDCU.64 UR40, c[0x0][0x358] ;  /* 0x00006b00ff2877ac */ /* 0x000f220008000a00 */
[----:B---3--:R-:W-:-:S04]  /*0060*/  UISETP.NE.U32.AND UP0, UPT, UR4, URZ, UPT ;  /* 0x000000ff0400728c */ /* 0x008fc8000bf05070 */
[----:B------:R-:W-:Y:S01]  /*0070*/  UISETP.NE.AND.EX UP0, UPT, UR5, URZ, UPT, UP0 ;  /* 0x000000ff0500728c */ /* 0x000fe2000bf05300 */
[----:B--2---:R-:W-:-:S05]  /*0080*/  SHF.R.U32.HI R104, RZ, 0x5, R101 ;  /* 0x00000005ff687819 */ /* 0x004fca0000011665 */
[----:B------:R-:W2:Y:S02]  /*0090*/  SHFL.IDX PT, R0, R104, RZ, 0x1f ;  /* 0x00001fff68007589 */ /* 0x000ea400000e0000 */
[----:B--2---:R-:W-:Y:S01]  /*00a0*/  R2UR UR8, R0 ;  /* 0x00000000000872ca */ /* 0x004fe200000e0000 */
[----:B-1--4-:R-:W-:-:S14]  /*00b0*/  BRA.U UP0, `(.L_x_0) ;  /* 0x00000001002c7547 */ /* 0x012fdc000b800000 */
[----:B------:R-:W1:Y:S02]  /*00c0*/  LDCU.64 UR6, c[0x0][0x888] ;  /* 0x00011100ff0677ac */ /* 0x000e640008000a00 */
[----:B-1----:R-:W-:-:S04]  /*00d0*/  UISETP.NE.U32.AND UP0, UPT, UR6, URZ, UPT ;  /* 0x000000ff0600728c */ /* 0x002fc8000bf05070 */
[----:B------:R-:W-:-:S09]  /*00e0*/  UISETP.NE.AND.EX UP0, UPT, UR7, URZ, UPT, UP0 ;  /* 0x000000ff0700728c */ /* 0x000fd2000bf05300 */
[----:B------:R-:W-:Y:S05]  /*00f0*/  BRA.U !UP0, `(.L_x_1) ;  /* 0x0000000108107547 */ /* 0x000fea000b800000 */
[----:B------:R-:W1:Y:S02]  /*0100*/  LDC.64 R2, c[0x0][0x888] ;  /* 0x00022200ff027b82 */ /* 0x000e640000000a00 */
[----:B-1----:R1:W5:Y:S01]  /*0110*/  LDG.E R49, desc[UR40][R2.64] ;  /* 0x0000002802317981 */ /* 0x002362000c1e1900 */
[----:B------:R-:W-:Y:S01]  /*0120*/  HFMA2 R96, -RZ, RZ, 0, 5.9604644775390625e-08 ;  /* 0x00000001ff607431 */ /* 0x000fe200000001ff */
[----:B------:R-:W-:Y:S05]  /*0130*/  BRA `(.L_x_0) ;  /* 0x00000000000c7947 */ /* 0x000fea0003800000 */
.L_x_1:
[----:B------:R-:W1:Y:S01]  /*0140*/  LDCU UR6, c[0x0][0x880] ;  /* 0x00011000ff0677ac */ /* 0x000e620008000800 */
[----:B------:R-:W-:Y:S01]  /*0150*/  HFMA2 R96, -RZ, RZ, 0, 5.9604644775390625e-08 ;  /* 0x00000001ff607431 */ /* 0x000fe200000001ff */
[----:B-1----:R-:W-:-:S07]  /*0160*/  MOV R49, UR6 ;  /* 0x0000000600317c02 */ /* 0x002fce0008000f00 */
.L_x_0:
[----:B------:R-:W2:Y:S02]  /*0170*/  LDCU.64 UR6, c[0x0][0x8b0] ;  /* 0x00011600ff0677ac */ /* 0x000ea40008000a00 */
[----:B--2---:R-:W-:-:S04]  /*0180*/  UISETP.NE.U32.AND UP0, UPT, UR6, URZ, UPT ;  /* 0x000000ff0600728c */ /* 0x004fc8000bf05070 */
[----:B------:R-:W-:-:S09]  /*0190*/  UISETP.NE.AND.EX UP0, UPT, UR7, URZ, UPT, UP0 ;  /* 0x000000ff0700728c */ /* 0x000fd2000bf05300 */
[----:B------:R-:W-:Y:S05]  /*01a0*/  BRA.U UP0, `(.L_x_2) ;  /* 0x0000000100247547 */ /* 0x000fea000b800000 */
[----:B------:R-:W2:Y:S02]  /*01b0*/  LDCU.64 UR6, c[0x0][0x8a8] ;  /* 0x00011500ff0677ac */ /* 0x000ea40008000a00 */
[----:B--2---:R-:W-:-:S04]  /*01c0*/  UISETP.NE.U32.AND UP0, UPT, UR6, URZ, UPT ;  /* 0x000000ff0600728c */ /* 0x004fc8000bf05070 */
[----:B------:R-:W-:-:S09]  /*01d0*/  UISETP.NE.AND.EX UP0, UPT, UR7, URZ, UPT, UP0 ;  /* 0x000000ff0700728c */ /* 0x000fd2000bf05300 */
[----:B------:R-:W-:Y:S05]  /*01e0*/  BRA.U !UP0, `(.L_x_3) ;  /* 0x00000001080c7547 */ /* 0x000fea000b800000 */
[----:B-1----:R-:W1:Y:S02]  /*01f0*/  LDC.64 R2, c[0x0][0x8a8] ;  /* 0x00022a00ff027b82 */ /* 0x002e640000000a00 */
[----:B-1----:R2:W5:Y:S01]  /*0200*/  LDG.E R47, desc[UR40][R2.64] ;  /* 0x00000028022f7981 */ /* 0x002562000c1e1900 */
[----:B------:R-:W-:Y:S05]  /*0210*/  BRA `(.L_x_2) ;  /* 0x0000000000087947 */ /* 0x000fea0003800000 */
.L_x_3:
[----:B------:R-:W2:Y:S02]  /*0220*/  LDCU UR6, c[0x0][0x8a0] ;  /* 0x00011400ff0677ac */ /* 0x000ea40008000800 */
[----:B--2---:R-:W-:Y:S02]  /*0230*/  MOV R47, UR6 ;  /* 0x00000006002f7c02 */ /* 0x004fe40008000f00 */
.L_x_2:
[----:B------:R-:W-:Y:S01]  /*0240*/  IMAD.U32 R0, RZ, RZ, UR8 ;  /* 0x00000008ff007e24 */ /* 0x000fe2000f8e00ff */
[----:B------:R-:W-:Y:S04]  /*0250*/  BSSY.RECONVERGENT B0, `(.L_x_4) ;  /* 0x000000c000007945 */ /* 0x000fe80003800200 */
[C---:B------:R-:W-:Y:S02]  /*0260*/  ISETP.NE.OR P1, PT, R0.reuse, 0x1, !P5 ;  /* 0x000000010000780c */ /* 0x040fe40006f25670 */
[----:B------:R-:W-:-:S11]  /*0270*/  ISETP.NE.OR P0, PT, R0, 0x3, !P5 ;  /* 0x000000030000780c */ /* 0x000fd60006f05670 */
[----:B------:R-:W-:Y:S05]  /*0280*/  @P1 BRA `(.L_x_5) ;  /* 0x0000000000201947 */ /* 0x000fea0003800000 */
[----:B------:R-:W3:Y:S02]  /*0290*/  LDCU.64 UR6, c[0x0][0x348] ;  /* 0x00006900ff0677ac */ /* 0x000ee40008000a00 */
[----:B---3--:R-:W-:Y:S02]  /*02a0*/  UIADD3 UR10, UP1, UPT, UR6, 0x80, URZ ;  /* 0x00000080060a7890 */ /* 0x008fe4000ff3e0ff */
[----:B------:R-:W-:Y:S02]  /*02b0*/  UIADD3 UR6, UP0, UPT, UR6, 0x180, URZ ;  /* 0x0000018006067890 */ /* 0x000fe4000ff1e0ff */
[----:B------:R-:W-:Y:S02]  /*02c0*/  UIADD3.X UR11, UPT, UPT, URZ, UR7, URZ, UP1, !UPT ;  /* 0x00000007ff0b7290 */ /* 0x000fe40008ffe4ff */
[----:B------:R-:W-:-:S07]  /*02d0*/  UIADD3.X UR7, UPT, UPT, URZ, UR7, URZ, UP0, !UPT ;  /* 0x00000007ff077290 */ /* 0x000fce00087fe4ff */
[----:B------:R3:W-:Y:S02]  /*02e0*/  UTMACCTL.PF [UR10] ;  /* 0x000000000a0079b9 */ /* 0x0007e40008040000 */
[----:B------:R3:W-:Y:S02]  /*02f0*/  UTMACCTL.PF [UR6] ;  /* 0x00000000060079b9 */ /* 0x0007e40008040000 */
[----:B---3--:R-:W-:Y:S01]  /*0300*/  NOP ;  /* 0x0000000000007918 */ /* 0x008fe20000000000 */
.L_x_5:
[----:B------:R-:W-:Y:S05]  /*0310*/  BSYNC.RECONVERGENT B0 ;  /* 0x0000000000007941 */ /* 0x000fea0003800200 */
.L_x_4:
[----:B------:R-:W-:Y:S04]  /*0320*/  BSSY.RECONVERGENT B0, `(.L_x_6) ;  /* 0x000000a000007945 */ /* 0x000fe80003800200 */
        /* <DEDUP_REMOVED lines=9> */
.L_x_7:
[----:B------:R-:W-:Y:S05]  /*03c0*/  BSYNC.RECONVERGENT B0 ;  /* 0x0000000000007941 */ /* 0x000fea0003800200 */
.L_x_6:
[----:B------:R-:W3:Y:S01]  /*03d0*/  LDCU.64 UR6, c[0x0][0x888] ;  /* 0x00011100ff0677ac */ /* 0x000ee20008000a00 */
[----:B------:R-:W-:Y:S02]  /*03e0*/  UISETP.EQ.U32.AND UP1, UPT, UR4, URZ, UPT ;  /* 0x000000ff0400728c */ /* 0x000fe4000bf22070 */
[----:B------:R-:W-:Y:S02]  /*03f0*/  UPLOP3.LUT UP2, UPT, UPT, UPT, UPT, 0x80, 0x8 ;  /* 0x000000000008789c */ /* 0x000fe40003f4f070 */
[----:B---3--:R-:W-:-:S04]  /*0400*/  UISETP.NE.U32.AND UP0, UPT, UR6, URZ, UPT ;  /* 0x000000ff0600728c */ /* 0x008fc8000bf05070 */
[----:B------:R-:W-:-:S04]  /*0410*/  UISETP.NE.AND.EX UP0, UPT, UR7, URZ, UPT, UP0 ;  /* 0x000000ff0700728c */ /* 0x000fc8000bf05300 */
[----:B------:R-:W-:-:S04]  /*0420*/  UISETP.EQ.OR.EX UP3, UPT, UR5, URZ, !UP0, UP1 ;  /* 0x000000ff0500728c */ /* 0x000fc8000c762710 */
[----:B------:R-:W-:-:S05]  /*0430*/  UP2UR UR44, UPR, URZ, 0x8 ;  /* 0x00000008ff2c7883 */ /* 0x000fca0008000000 */
[----:B------:R-:W-:Y:S07]  /*0440*/  BRA.U !UP3, `(.L_x_8) ;  /* 0x000000010b207547 */ /* 0x000fee000b800000 */
[----:B------:R-:W-:Y:S01]  /*0450*/  UISETP.NE.U32.AND UP2, UPT, UR4, URZ, UPT ;  /* 0x000000ff0400728c */ /* 0x000fe2000bf45070 */
[----:B-----5:R-:W-:Y:S01]  /*0460*/  FSETP.NEU.AND P0, PT, R49, RZ, PT ;  /* 0x000000ff3100720b */ /* 0x020fe20003f0d000 */
[----:B------:R-:W-:Y:S02]  /*0470*/  USEL UR4, URZ, 0xffffffff, UP0 ;  /* 0xffffffffff047887 */ /* 0x000fe40008000000 */
[----:B------:R-:W-:-:S10]  /*0480*/  UISETP.NE.AND.EX UP2, UPT, UR5, URZ, UPT, UP2 ;  /* 0x000000ff0500728c */ /* 0x000fd4000bf45320 */
[----:B------:R-:W-:Y:S01]  /*0490*/  VOTEU.ANY UP1, P0 ;  /* 0x0000000000ff7886 */ /* 0x000fe20000020100 */
[----:B------:R-:W-:-:S04]  /*04a0*/  @!UP2 USEL UR4, URZ, 0xffffffff, UP1 ;  /* 0xffffffffff04a887 */ /* 0x000fc80008800000 */
[----:B------:R-:W-:-:S04]  /*04b0*/  ULOP3.LUT UR4, UR4, 0x1, URZ, 0xc0, !UPT ;  /* 0x0000000104047892 */ /* 0x000fc8000f8ec0ff */
[----:B------:R-:W-:-:S11]  /*04c0*/  UISETP.NE.U32.AND UP2, UPT, UR4, 0x1, UPT ;  /* 0x000000010400788c */ /* 0x000fd6000bf45070 */
.L_x_8:
[----:B-12---:R-:W1:Y:S01]  /*04d0*/  SHFL.IDX PT, R2, R104, RZ, 0x1f ;  /* 0x00001fff68027589 */ /* 0x006e6200000e0000 */
[----:B------:R-:W-:-:S04]  /*04e0*/  UISETP.NE.AND UP1, UPT, UR8, 0x2, UPT ;  /* 0x000000020800788c */ /* 0x000fc8000bf25270 */
[----:B------:R-:W-:Y:S01]  /*04f0*/  USEL UR13, URZ, 0x1, UP1 ;  /* 0x00000001ff0d7887 */ /* 0x000fe20008800000 */
[----:B-1----:R-:W-:-:S13]  /*0500*/  ISETP.NE.AND P0, PT, R2, RZ, PT ;  /* 0x000000ff0200720c */ /* 0x002fda0003f05270 */
[----:B------:R-:W-:Y:S05]  /*0510*/  @P0 BRA `(.L_x_9) ;  /* 0x0000000000380947 */ /* 0x000fea0003800000 */
[----:B------:R-:W1:Y:S01]  /*0520*/  S2UR UR5, SR_CgaCtaId ;  /* 0x00000000000579c3 */ /* 0x000e620000008800 */
[----:B------:R-:W-:Y:S01]  /*0530*/  UMOV UR6, 0x400 ;  /* 0x0000040000067882 */ /* 0x000fe20000000000 */
[----:B------:R-:W-:Y:S01]  /*0540*/  UMOV UR4, 0x1 ;  /* 0x0000000100047882 */ /* 0x000fe20000000000 */
[----:B------:R-:W-:Y:S01]  /*0550*/  ELECT P0, URZ, PT ;  /* 0x0000000000ff782f */ /* 0x000fe20003800000 */
[----:B-1----:R-:W-:Y:S02]  /*0560*/  ULEA UR5, UR5, UR6, 0x18 ;  /* 0x0000000605057291 */ /* 0x002fe4000f8ec0ff */
[----:B------:R-:W-:-:S04]  /*0570*/  UIADD3 UR6, UPT, UPT, -UR4, 0x100000, URZ ;  /* 0x0010000004067890 */ /* 0x000fc8000fffe1ff */
[----:B------:R-:W-:Y:S02]  /*0580*/  USHF.L.U32 UR7, UR6, 0xb, URZ ;  /* 0x0000000b06077899 */ /* 0x000fe400080006ff */
[----:B------:R-:W-:Y:S01]  /*0590*/  USHF.L.U32 UR6, UR6, 0x1, URZ ;  /* 0x0000000106067899 */ /* 0x000fe200080006ff */
[----:B------:R-:W1:Y:S11]  /*05a0*/  FENCE.VIEW.ASYNC.S ;  /* 0x00000000000073c6 */ /* 0x000e760000000000 */
[----:B-1----:R1:W2:Y:S01]  /*05b0*/  SYNCS.EXCH.64 URZ, [UR5], UR6 ;  /* 0x0000000605ff75b2 */ /* 0x0022a20008000100 */
[----:B------:R1:W3:Y:S01]  /*05c0*/  SYNCS.EXCH.64 URZ, [UR5+0x10], UR6 ;  /* 0x0000100605ff75b2 */ /* 0x0002e20008000100 */
[----:B------:R1:W4:Y:S01]  /*05d0*/  SYNCS.EXCH.64 URZ, [UR5+0x8], UR6 ;  /* 0x0000080605ff75b2 */ /* 0x0003220008000100 */
[----:B------:R1:W1:Y:S01]  /*05e0*/  SYNCS.EXCH.64 URZ, [UR5+0x18], UR6 ;  /* 0x0000180605ff75b2 */ /* 0x0002620008000100 */
[----:B------:R-:W-:Y:S01]  /*05f0*/  NOP ;  /* 0x0000000000007918 */ /* 0x000fe20000000000 */
.L_x_9:
[----:B------:R-:W2:Y:S01]  /*0600*/  SHFL.IDX PT, R2, R104, RZ, 0x1f ;  /* 0x00001fff68027589 */ /* 0x000ea200000e0000 */
[----:B------:R-:W-:Y:S01]  /*0610*/  NOP ;  /* 0x0000000000007918 */ /* 0x000fe20000000000 */
[----:B--2---:R-:W-:-:S13]  /*0620*/  ISETP.NE.AND P0, PT, R2, 0x1, PT ;  /* 0x000000010200780c */ /* 0x004fda0003f05270 */
[----:B------:R-:W-:Y:S05]  /*0630*/  @P0 BRA `(.L_x_10) ;  /* 0x0000000000400947 */ /* 0x000fea0003800000 */
[----:B-1----:R-:W1:Y:S01]  /*0640*/  S2UR UR6, SR_CgaCtaId ;  /* 0x00000000000679c3 */ /* 0x002e620000008800 */
[----:B------:R-:W-:Y:S01]  /*0650*/  UMOV UR7, 0x400 ;  /* 0x0000040000077882 */ /* 0x000fe20000000000 */
[----:B------:R-:W-:Y:S01]  /*0660*/  UMOV UR5, 0x20 ;  /* 0x0000002000057882 */ /* 0x000fe20000000000 */
[----:B------:R-:W-:Y:S01]  /*0670*/  UMOV UR4, 0x80 ;  /* 0x0000008000047882 */ /* 0x000fe20000000000 */
[----:B------:R-:W-:-:S04]  /*0680*/  UIADD3 UR10, UPT, UPT, -UR5, 0x100000, URZ ;  /* 0x00100000050a7890 */ /* 0x000fc8000fffe1ff */
[----:B------:R-:W-:Y:S02]  /*0690*/  USHF.L.U32 UR11, UR10, 0xb, URZ ;  /* 0x0000000b0a0b7899 */ /* 0x000fe400080006ff */
[----:B------:R-:W-:Y:S02]  /*06a0*/  USHF.L.U32 UR10, UR10, 0x1, URZ ;  /* 0x000000010a0a7899 */ /* 0x000fe400080006ff */
[----:B------:R-:W-:-:S04]  /*06b0*/  UIADD3 UR4, UPT, UPT, -UR4, 0x100000, URZ ;  /* 0x0010000004047890 */ /* 0x000fc8000fffe1ff */
[----:B------:R-:W-:Y:S02]  /*06c0*/  USHF.L.U32 UR5, UR4, 0xb, URZ ;  /* 0x0000000b04057899 */ /* 0x000fe400080006ff */
[----:B------:R-:W-:Y:S01]  /*06d0*/  USHF.L.U32 UR4, UR4, 0x1, URZ ;  /* 0x0000000104047899 */ /* 0x000fe200080006ff */
[----:B------:R-:W-:Y:S01]  /*06e0*/  ELECT P0, URZ, PT ;  /* 0x0000000000ff782f */ /* 0x000fe20003800000 */
[----:B-1----:R-:W-:Y:S01]  /*06f0*/  ULEA UR6, UR6, UR7, 0x18 ;  /* 0x0000000706067291 */ /* 0x002fe2000f8ec0ff */
[----:B------:R-:W1:Y:S11]  /*0700*/  FENCE.VIEW.ASYNC.S ;  /* 0x00000000000073c6 */ /* 0x000e760000000000 */
[----:B-1----:R2:W1:Y:S01]  /*0710*/  SYNCS.EXCH.64 URZ, [UR6+0x20], UR10 ;  /* 0x0000200a06ff75b2 */ /* 0x0024620008000100 */
[----:B------:R2:W1:Y:S02]  /*0720*/  SYNCS.EXCH.64 URZ, [UR6+0x28], UR4 ;  /* 0x0000280406ff75b2 */ /* 0x0004640008000100 */
[----:B--2---:R-:W-:Y:S01]  /*0730*/  NOP ;  /* 0x0000000000007918 */ /* 0x004fe20000000000 */
.L_x_10:
[----:B------:R-:W2:Y:S01]  /*0740*/  SHFL.IDX PT, R2, R104, RZ, 0x1f ;  /* 0x00001fff68027589 */ /* 0x000ea200000e0000 */
[----:B------:R-:W-:Y:S01]  /*0750*/  NOP ;  /* 0x0000000000007918 */ /* 0x000fe20000000000 */
[----:B--2---:R-:W-:-:S13]  /*0760*/  ISETP.NE.AND P0, PT, R2, 0x3, PT ;  /* 0x000000030200780c */ /* 0x004fda0003f05270 */
[----:B------:R-:W-:Y:S05]  /*0770*/  @P0 BRA `(.L_x_11) ;  /* 0x0000000000300947 */ /* 0x000fea0003800000 */
[----:B-1----:R-:W1:Y:S01]  /*0780*/  S2UR UR5, SR_CgaCtaId ;  /* 0x00000000000579c3 */ /* 0x002e620000008800 */
        /* <DEDUP_REMOVED lines=8> */
[----:B-1----:R2:W1:Y:S01]  /*0810*/  SYNCS.EXCH.64 URZ, [UR5+0x30], UR6 ;  /* 0x0000300605ff75b2 */ /* 0x0024620008000100 */
[----:B------:R2:W1:Y:S02]  /*0820*/  SYNCS.EXCH.64 URZ, [UR5+0x38], UR6 ;  /* 0x0000380605ff75b2 */ /* 0x0004640008000100 */
[----:B--2---:R-:W-:Y:S01]  /*0830*/  NOP ;  /* 0x0000000000007918 */ /* 0x004fe20000000000 */
.L_x_11:
[----:B------:R-:W2:Y:S01]  /*0840*/  SHFL.IDX PT, R2, R104, RZ, 0x1f ;  /* 0x00001fff68027589 */ /* 0x000ea200000e0000 */
[----:B------:R-:W-:Y:S01]  /*0850*/  NOP ;  /* 0x0000000000007918 */ /* 0x000fe20000000000 */
[----:B--2---:R-:W-:-:S13]  /*0860*/  ISETP.NE.AND P0, PT, R2, 0x4, PT ;  /* 0x000000040200780c */ /* 0x004fda0003f05270 */
[----:B------:R-:W-:Y:S05]  /*0870*/  @P0 BRA `(.L_x_12) ;  /* 0x00000000004c0947 */ /* 0x000fea0003800000 */
[----:B-1----:R-:W1:Y:S01]  /*0880*/  S2UR UR5, SR_CgaCtaId ;  /* 0x00000000000579c3 */ /* 0x002e620000008800 */
[----:B------:R-:W-:Y:S01]  /*0890*/  UMOV UR7, 0x100 ;  /* 0x0000010000077882 */ /* 0x000fe20000000000 */
[----:B------:R-:W-:Y:S01]  /*08a0*/  UMOV UR6, 0x400 ;  /* 0x0000040000067882 */ /* 0x000fe20000000000 */
[----:B------:R-:W-:Y:S01]  /*08b0*/  USEL UR7, UR7, 0xe0, UP2 ;  /* 0x000000e007077887 */ /* 0x000fe20009000000 */
[----:B------:R-:W-:Y:S01]  /*08c0*/  UMOV UR4, 0x1 ;  /* 0x0000000100047882 */ /* 0x000fe20000000000 */
[----:B------:R-:W-:Y:S01]  /*08d0*/  ELECT P0, URZ, PT ;  /* 0x0000000000ff782f */ /* 0x000fe20003800000 */
[----:B------:R-:W-:-:S04]  /*08e0*/  UIADD3 UR10, UPT, UPT, -UR4, 0x100000, URZ ;  /* 0x00100000040a7890 */ /* 0x000fc8000fffe1ff */
[----:B------:R-:W-:Y:S02]  /*08f0*/  USHF.L.U32 UR11, UR10, 0xb, URZ ;  /* 0x0000000b0a0b7899 */ /* 0x000fe400080006ff */
[----:B------:R-:W-:Y:S02]  /*0900*/  USHF.L.U32 UR10, UR10, 0x1, URZ ;  /* 0x000000010a0a7899 */ /* 0x000fe400080006ff */
[----:B-1----:R-:W-:Y:S02]  /*0910*/  ULEA UR5, UR5, UR6, 0x18 ;  /* 0x0000000605057291 */ /* 0x002fe4000f8ec0ff */
[----:B------:R-:W-:-:S04]  /*0920*/  UIADD3 UR6, UPT, UPT, -UR7, 0x100000, URZ ;  /* 0x0010000007067890 */ /* 0x000fc8000fffe1ff */
[----:B------:R-:W-:Y:S02]  /*0930*/  USHF.L.U32 UR7, UR6, 0xb, URZ ;  /* 0x0000000b06077899 */ /* 0x000fe400080006ff */
[----:B------:R-:W-:Y:S01]  /*0940*/  USHF.L.U32 UR6, UR6, 0x1, URZ ;  /* 0x0000000106067899 */ /* 0x000fe200080006ff */
[----:B------:R-:W1:Y:S03]  /*0950*/  FENCE.VIEW.ASYNC.S ;  /* 0x00000000000073c6 */ /* 0x000e660000000000 */
[----:B-1----:R2:W1:Y:S08]  /*0960*/  SYNCS.EXCH.64 URZ, [UR5+0x40], UR10 ;  /* 0x0000400a05ff75b2 */ /* 0x0024700008000100 */
[----:B------:R2:W1:Y:S01]  /*0970*/  SYNCS.EXCH.64 URZ, [UR5+0x50], UR6 ;  /* 0x0000500605ff75b2 */ /* 0x0004620008000100 */
[----:B------:R2:W1:Y:S01]  /*0980*/  SYNCS.EXCH.64 URZ, [UR5+0x48], UR10 ;  /* 0x0000480a05ff75b2 */ /* 0x0004620008000100 */
[----:B------:R2:W1:Y:S02]  /*0990*/  SYNCS.EXCH.64 URZ, [UR5+0x58], UR6 ;  /* 0x0000580605ff75b2 */ /* 0x0004640008000100 */
[----:B--2---:R-:W-:Y:S01]  /*09a0*/  NOP ;  /* 0x0000000000007918 */ /* 0x004fe20000000000 */
.L_x_12:
        /* <DEDUP_REMOVED lines=18> */
[----:B------:R2:W1:Y:S01]  /*0ad0*/  SYNCS.EXCH.64 URZ, [UR6+0x80], UR4 ;  /* 0x0000800406ff75b2 */ /* 0x0004620008000100 */
[----:B------:R2:W1:Y:S01]  /*0ae0*/  SYNCS.EXCH.64 URZ, [UR6+0x68], UR10 ;  /* 0x0000680a06ff75b2 */ /* 0x0004620008000100 */
[----:B------:R2:W1:Y:S01]  /*0af0*/  SYNCS.EXCH.64 URZ, [UR6+0x88], UR4 ;  /* 0x0000880406ff75b2 */ /* 0x0004620008000100 */
[----:B------:R2:W1:Y:S01]  /*0b00*/  SYNCS.EXCH.64 URZ, [UR6+0x70], UR10 ;  /* 0x0000700a06ff75b2 */ /* 0x0004620008000100 */
[----:B------:R2:W1:Y:S01]  /*0b10*/  SYNCS.EXCH.64 URZ, [UR6+0x90], UR4 ;  /* 0x0000900406ff75b2 */ /* 0x0004620008000100 */
[----:B------:R2:W1:Y:S01]  /*0b20*/  SYNCS.EXCH.64 URZ, [UR6+0x78], UR10 ;  /* 0x0000780a06ff75b2 */ /* 0x0004620008000100 */
[----:B------:R2:W1:Y:S02]  /*0b30*/  SYNCS.EXCH.64 URZ, [UR6+0x98], UR4 ;  /* 0x0000980406ff75b2 */ /* 0x0004640008000100 */
[----:B--2---:R-:W-:Y:S01]  /*0b40*/  NOP ;  /* 0x0000000000007918 */ /* 0x004fe20000000000 */
.L_x_13:
        /* <DEDUP_REMOVED lines=14> */
[----:B------:R2:W1:Y:S01]  /*0c30*/  SYNCS.EXCH.64 URZ, [UR5+0xb0], UR6 ;  /* 0x0000b00605ff75b2 */ /* 0x0004620008000100 */
[----:B------:R2:W1:Y:S01]  /*0c40*/  SYNCS.EXCH.64 URZ, [UR5+0xa8], UR6 ;  /* 0x0000a80605ff75b2 */ /* 0x0004620008000100 */
[----:B------:R2:W1:Y:S02]  /*0c50*/  SYNCS.EXCH.64 URZ, [UR5+0xb8], UR6 ;  /* 0x0000b80605ff75b2 */ /* 0x0004640008000100 */
[----:B--2---:R-:W-:Y:S01]  /*0c60*/  NOP ;  /* 0x0000000000007918 */ /* 0x004fe20000000000 */
.L_x_14:
[----:B-1----:R-:W1:Y:S01]  /*0c70*/  S2UR UR5, SR_CTAID.X ;  /* 0x00000000000579c3 */ /* 0x002e620000002500 */
[----:B------:R-:W-:-:S05]  /*0c80*/  CS2R.32 R97, SR_CgaSize ;  /* 0x0000000000617805 */ /* 0x000fca0000008a00 */
[----:B------:R-:W-:-:S05]  /*0c90*/  IMAD R97, R97, -0xa0, RZ ;  /* 0xffffff6061617824 */ /* 0x000fca00078e02ff */
[----:B------:R-:W-:-:S14]  /*0ca0*/  R2UR UR7, R97 ;  /* 0x00000000610772ca */ /* 0x000fdc00000e0000 */
[----:B------:R-:W2:Y:S01]  /*0cb0*/  LDCU UR7, c[0x0][UR7+0x2b0] ;  /* 0x00005600070777ac */ /* 0x000ea20008000800 */
[----:B------:R-:W-:Y:S01]  /*0cc0*/  NOP ;  /* 0x0000000000007918 */ /* 0x000fe20000000000 */
[----:B------:R-:W-:-:S05]  /*0cd0*/  CS2R.32 R97, SR_CgaSize ;  /* 0x0000000000617805 */ /* 0x000fca0000008a00 */
[----:B------:R-:W-:-:S05]  /*0ce0*/  IMAD R97, R97, -0xa0, RZ ;  /* 0xffffff6061617824 */ /* 0x000fca00078e02ff */
[----:B------:R-:W-:-:S14]  /*0cf0*/  R2UR UR6, R97 ;  /* 0x00000000610672ca */ /* 0x000fdc00000e0000 */
[----:B------:R-:W3:Y:S01]  /*0d00*/  LDCU UR6, c[0x0][UR6+0x2b4] ;  /* 0x00005680060677ac */ /* 0x000ee20008000800 */
[----:B------:R-:W4:Y:S08]  /*0d10*/  S2UR UR4, SR_CTAID.Y ;  /* 0x00000000000479c3 */ /* 0x000f300000002600 */
[----:B------:R-:W3:Y:S01]  /*0d20*/  LDC R9, c[0x0][0xb24] ;  /* 0x0002c900ff097b82 */ /* 0x000ee20000000800 */
[----:B-1----:R-:W-:-:S02]  /*0d30*/  I2FP.F32.U32 R5, UR5 ;  /* 0x0000000500057c45 */ /* 0x002fc40008201000 */
[----:B------:R-:W-:-:S05]  /*0d40*/  CS2R.32 R3, SR_CgaSize ;  /* 0x0000000000037805 */ /* 0x000fca0000008a00 */
[----:B------:R-:W-:-:S06]  /*0d50*/  IMAD R3, R3, -0xa0, RZ ;  /* 0xffffff6003037824 */ /* 0x000fcc00078e02ff */
[----:B------:R-:W1:Y:S01]  /*0d60*/  LDC R3, c[0x0][R3+0x2a0] ;  /* 0x0000a80003037b82 */ /* 0x000e620000000800 */
[----:B------:R-:W-:Y:S01]  /*0d70*/  MOV R97, UR5 ;  /* 0x0000000500617c02 */ /* 0x000fe20008000f00 */
[----:B--2---:R-:W-:Y:S01]  /*0d80*/  FMUL R5, R5, UR7 ;  /* 0x0000000705057c20 */ /* 0x004fe20008400000 */
[----:B----4-:R-:W-:Y:S02]  /*0d90*/  I2FP.F32.U32 R4, UR4 ;  /* 0x0000000400047c45 */ /* 0x010fe40008201000 */
[----:B------:R-:W-:-:S05]  /*0da0*/  CS2R.32 R2, SR_CgaSize ;  /* 0x0000000000027805 */ /* 0x000fca0000008a00 */
[----:B------:R-:W-:-:S06]  /*0db0*/  IMAD R2, R2, -0xa0, RZ ;  /* 0xffffff6002027824 */ /* 0x000fcc00078e02ff */
[----:B------:R-:W2:Y:S01]  /*0dc0*/  LDC R2, c[0x0][R2+0x2a4] ;  /* 0x0000a90002027b82 */ /* 0x000ea20000000800 */
[----:B------:R-:W4:Y:S01]  /*0dd0*/  F2I.U32.TRUNC.NTZ R90, R5 ;  /* 0x00000005005a7305 */ /* 0x000f22000020f000 */
[----:B------:R-:W-:Y:S01]  /*0de0*/  MOV R91, UR4 ;  /* 0x00000004005b7c02 */ /* 0x000fe20008000f00 */
[----:B---3--:R-:W-:-:S05]  /*0df0*/  FMUL R4, R4, UR6 ;  /* 0x0000000604047c20 */ /* 0x008fca0008400000 */
[----:B------:R-:W-:Y:S01]  /*0e00*/  BAR.SYNC.DEFER_BLOCKING 0x0 ;  /* 0x0000000000007b1d */ /* 0x000fe20000010000 */
[----:B------:R-:W-:-:S05]  /*0e10*/  ISETP.GE.AND P0, PT, R9, 0x1, PT ;  /* 0x000000010900780c */ /* 0x000fca0003f06270 */
[----:B------:R-:W3:Y:S02]  /*0e20*/  F2I.U32.TRUNC.NTZ R79, R4 ;  /* 0x00000004004f7305 */ /* 0x000ee4000020f000 */
[----:B------:R-:W2:Y:S01]  /*0e30*/  S2UR UR36, SR_CTAID.Z ;  /* 0x00000000002479c3 */ /* 0x000ea20000002700 */
[----:B----4-:R-:W-:-:S05]  /*0e40*/  IADD3 R90, PT, PT, -R90, RZ, RZ ;  /* 0x000000ff5a5a7210 */ /* 0x010fca0007ffe1ff */
[----:B-1----:R-:W-:Y:S01]  /*0e50*/  IMAD R90, R3, R90, UR5 ;  /* 0x00000005035a7e24 */ /* 0x002fe2000f8e025a */
[----:B---3--:R-:W-:-:S05]  /*0e60*/  IADD3 R79, PT, PT, -R79, RZ, RZ ;  /* 0x000000ff4f4f7210 */ /* 0x008fca0007ffe1ff */
[----:B--2---:R-:W-:Y:S01]  /*0e70*/  IMAD R79, R2, R79, UR4 ;  /* 0x00000004024f7e24 */ /* 0x004fe2000f8e024f */
[----:B------:R-:W-:Y:S06]  /*0e80*/  @!P0 BRA `(.L_x_15) ;  /* 0x0000000000b88947 */ /* 0x000fec0003800000 */
[----:B------:R-:W1:Y:S01]  /*0e90*/  LDC.64 R4, c[0x0][0xb18] ;  /* 0x0002c600ff047b82 */ /* 0x000e620000000a00 */
[----:B------:R-:W-:-:S07]  /*0ea0*/  ISETP.NE.AND P0, PT, R9, 0x1, PT ;  /* 0x000000010900780c */ /* 0x000fce0003f05270 */
[----:B------:R-:W2:Y:S08]  /*0eb0*/  LDC R10, c[0x0][0xb0c] ;  /* 0x0002c300ff0a7b82 */ /* 0x000eb00000000800 */
[----:B------:R-:W3:Y:S08]  /*0ec0*/  LDC R11, c[0x0][0x370] ;  /* 0x0000dc00ff0b7b82 */ /* 0x000ef00000000800 */
[----:B------:R-:W4:Y:S01]  /*0ed0*/  LDC R12, c[0x0][0x374] ;  /* 0x0000dd00ff0c7b82 */ /* 0x000f220000000800 */
[----:B-1----:R-:W-:-:S07]  /*0ee0*/  ISETP.NE.AND P1, PT, R4, 0x1, PT ;  /* 0x000000010400780c */ /* 0x002fce0003f25270 */
[----:B------:R-:W3:Y:S01]  /*0ef0*/  LDC.64 R6, c[0x0][0xb10] ;  /* 0x0002c400ff067b82 */ /* 0x000ee20000000a00 */
[----:B--2---:R-:W-:-:S07]  /*0f00*/  ISETP.NE.AND P2, PT, R10, 0x1, PT ;  /* 0x000000010a00780c */ /* 0x004fce0003f45270 */
[----:B------:R-:W1:Y:S08]  /*0f10*/  LDC R8, c[0x0][0xb20] ;  /* 0x0002c800ff087b82 */ /* 0x000e700000000800 */
[----:B------:R-:W2:Y:S01]  /*0f20*/  LDC.64 R2, c[0x0][0xb28] ;  /* 0x0002ca00ff027b82 */ /* 0x000ea20000000a00 */
[----:B----4-:R-:W-:-:S04]  /*0f30*/  IMAD.HI.U32 R13, R12, R5, RZ ;  /* 0x000000050c0d7227 */ /* 0x010fc800078e00ff */
[----:B------:R-:W-:-:S04]  /*0f40*/  IMAD.HI.U32 R5, R91, R5, RZ ;  /* 0x000000055b057227 */ /* 0x000fc800078e00ff */
[----:B---3--:R-:W-:-:S04]  /*0f50*/  IMAD.HI.U32 R14, R11, R6, RZ ;  /* 0x000000060b0e7227 */ /* 0x008fc800078e00ff */
[----:B------:R-:W-:Y:S01]  /*0f60*/  IMAD.HI.U32 R16, R97, R6, RZ ;  /* 0x0000000661107227 */ /* 0x000fe200078e00ff */
[-C--:B------:R-:W-:Y:S02]  /*0f70*/  @P2 SHF.R.U32.HI R11, RZ, R7.reuse, R14 ;  /* 0x00000007ff0b2219 */ /* 0x080fe4000001160e */
[-C--:B-1----:R-:W-:Y:S02]  /*0f80*/  @P1 SHF.R.U32.HI R12, RZ, R8.reuse, R13 ;  /* 0x00000008ff0c1219 */ /* 0x082fe4000001160d */
[----:B------:R-:W-:Y:S02]  /*0f90*/  SHF.R.U32.HI R8, RZ, R8, R5 ;  /* 0x00000008ff087219 */ /* 0x000fe40000011605 */
[----:B------:R-:W-:Y:S02]  /*0fa0*/  SHF.R.U32.HI R16, RZ, R7, R16 ;  /* 0x00000007ff107219 */ /* 0x000fe40000011610 */
[----:B------:R-:W-:Y:S01]  /*0fb0*/  SEL R5, R91, R8, !P1 ;  /* 0x000000085b057207 */ /* 0x000fe20004800000 */
[----:B--2---:R-:W-:Y:S01]  /*0fc0*/  IMAD.HI.U32 R14, R12, R2, RZ ;  /* 0x000000020c0e7227 */ /* 0x004fe200078e00ff */
[----:B------:R-:W-:-:S03]  /*0fd0*/  SEL R7, R97, R16, !P2 ;  /* 0x0000001061077207 */ /* 0x000fc60005000000 */
[----:B------:R-:W-:Y:S01]  /*0fe0*/  IMAD.HI.U32 R6, R11, R2, RZ ;  /* 0x000000020b067227 */ /* 0x000fe200078e00ff */
[----:B------:R-:W-:-:S04]  /*0ff0*/  @P0 SHF.R.U32.HI R12, RZ, R3, R14 ;  /* 0x00000003ff0c0219 */ /* 0x000fc8000001160e */
[----:B------:R-:W-:Y:S01]  /*1000*/  @P0 SHF.R.U32.HI R11, RZ, R3, R6 ;  /* 0x00000003ff0b0219 */ /* 0x000fe20000011606 */
[----:B------:R-:W-:-:S04]  /*1010*/  IMAD R12, R12, R9, RZ ;  /* 0x000000090c0c7224 */ /* 0x000fc800078e02ff */
[----:B------:R-:W-:Y:S01]  /*1020*/  IMAD R6, R11, R9, RZ ;  /* 0x000000090b067224 */ /* 0x000fe200078e02ff */
[----:B------:R-:W-:-:S04]  /*1030*/  ISETP.GE.AND P1, PT, R5, R12, PT ;  /* 0x0000000c0500720c */ /* 0x000fc80003f26270 */
[----:B------:R-:W-:Y:S01]  /*1040*/  ISETP.GE.OR P1, PT, R7, R6, P1 ;  /* 0x000000060700720c */ /* 0x000fe20000f26670 */
[----:B------:R-:W-:-:S05]  /*1050*/  IMAD.HI.U32 R6, R5, R2, RZ ;  /* 0x0000000205067227 */ /* 0x000fca00078e00ff */
[----:B------:R-:W-:-:S04]  /*1060*/  SHF.R.U32.HI R6, RZ, R3, R6 ;  /* 0x00000003ff067219 */ /* 0x000fc80000011606 */
[----:B------:R-:W-:-:S03]  /*1070*/  SEL R6, R5, R6, !P0 ;  /* 0x0000000605067207 */ /* 0x000fc60004000000 */
[----:B------:R-:W-:Y:S01]  /*1080*/  @!P1 IMAD.HI.U32 R8, R7, R2, RZ ;  /* 0x0000000207089227 */ /* 0x000fe200078e00ff */
[----:B------:R-:W-:-:S04]  /*1090*/  IADD3 R2, PT, PT, -R6, RZ, RZ ;  /* 0x000000ff06027210 */ /* 0x000fc80007ffe1ff */
[----:B------:R-:W-:Y:S01]  /*10a0*/  @!P1 SHF.R.U32.HI R8, RZ, R3, R8 ;  /* 0x00000003ff089219 */ /* 0x000fe20000011608 */
[----:B------:R-:W-:-:S03]  /*10b0*/  IMAD R2, R9, R2, R5 ;  /* 0x0000000209027224 */ /* 0x000fc600078e0205 */
[----:B------:R-:W-:Y:S02]  /*10c0*/  @!P1 SEL R3, R7, R8, !P0 ;  /* 0x0000000807039207 */ /* 0x000fe40004000000 */
[----:B------:R-:W-:-:S03]  /*10d0*/  IADD3 R8, PT, PT, -R5, RZ, RZ ;  /* 0x000000ff05087210 */ /* 0x000fc60007ffe1ff */
[--C-:B------:R-:W-:Y:S02]  /*10e0*/  @!P1 IMAD.IADD R6, R6, 0x1, -R3.reuse ;  /* 0x0000000106069824 */ /* 0x100fe400078e0a03 */
[----:B------:R-:W-:Y:S01]  /*10f0*/  @!P1 IMAD R3, R2, R11, R3 ;  /* 0x0000000b02039224 */ /* 0x000fe200078e0203 */
[----:B------:R-:W-:Y:S01]  /*1100*/  IADD3 R2, PT, PT, -R7, RZ, RZ ;  /* 0x000000ff07027210 */ /* 0x000fe20007ffe1ff */
[----:B------:R-:W-:Y:S02]  /*1110*/  @!P1 IMAD R5, R6, R9, R7 ;  /* 0x0000000906059224 */ /* 0x000fe400078e0207 */
[----:B------:R-:W-:Y:S02]  /*1120*/  IMAD R8, R4, R8, R91 ;  /* 0x0000000804087224 */ /* 0x000fe400078e025b */
[----:B------:R-:W-:Y:S02]  /*1130*/  @!P1 IMAD.MOV.U32 R7, RZ, RZ, R3 ;  /* 0x000000ffff079224 */ /* 0x000fe400078e0003 */
[----:B------:R-:W-:-:S02]  /*1140*/  IMAD R2, R10, R2, R97 ;  /* 0x000000020a027224 */ /* 0x000fc400078e0261 */
[----:B------:R-:W-:Y:S02]  /*1150*/  IMAD R91, R5, R4, R8 ;  /* 0x00000004055b7224 */ /* 0x000fe400078e0208 */
[----:B------:R-:W-:Y:S02]  /*1160*/  IMAD R97, R7, R10, R2 ;  /* 0x0000000a07617224 */ /* 0x000fe400078e0202 */
.L_x_15:
[----:B------:R-:W1:Y:S01]  /*1170*/  LDCU UR4, c[0x0][0xb30] ;  /* 0x00016600ff0477ac */ /* 0x000e620008000800 */
[----:B------:R-:W2:Y:S08]  /*1180*/  S2UR UR37, SR_CgaCtaId ;  /* 0x00000000002579c3 */ /* 0x000eb00000008800 */
[----:B------:R-:W3:Y:S01]  /*1190*/  LDC R40, c[0x0][0xb24] ;  /* 0x0002c900ff287b82 */ /* 0x000ee20000000800 */
[----:B-1----:R-:W-:-:S09]  /*11a0*/  UISETP.NE.AND UP1, UPT, UR4, 0x1, UPT ;  /* 0x000000010400788c */ /* 0x002fd2000bf25270 */
[----:B--2---:R-:W-:Y:S05]  /*11b0*/  BRA.U UP1, `(.L_x_16) ;  /* 0x0000000101407547 */ /* 0x004fea000b800000 */
[----:B------:R-:W1:Y:S08]  /*11c0*/  LDC.64 R4, c[0x0][0xb10] ;  /* 0x0002c400ff047b82 */ /* 0x000e700000000a00 */
[----:B------:R-:W2:Y:S08]  /*11d0*/  LDC.64 R2, c[0x0][0xb18] ;  /* 0x0002c600ff027b82 */ /* 0x000eb00000000a00 */
[----:B------:R-:W4:Y:S08]  /*11e0*/  LDC R6, c[0x0][0xb20] ;  /* 0x0002c800ff067b82 */ /* 0x000f300000000800 */
[----:B------:R-:W3:Y:S01]  /*11f0*/  LDC R8, c[0x0][0xb0c] ;  /* 0x0002c300ff087b82 */ /* 0x000ee20000000800 */
[----:B-1----:R-:W-:-:S05]  /*1200*/  IMAD.HI.U32 R4, R97, R4, RZ ;  /* 0x0000000461047227 */ /* 0x002fca00078e00ff */
[----:B------:R-:W-:Y:S01]  /*1210*/  SHF.R.U32.HI R4, RZ, R5, R4 ;  /* 0x00000005ff047219 */ /* 0x000fe20000011604 */
[----:B--2---:R-:W-:Y:S01]  /*1220*/  IMAD.HI.U32 R3, R91, R3, RZ ;  /* 0x000000035b037227 */ /* 0x004fe200078e00ff */
[----:B------:R-:W-:-:S04]  /*1230*/  ISETP.NE.AND P0, PT, R2, 0x1, PT ;  /* 0x000000010200780c */ /* 0x000fc80003f05270 */
[----:B----4-:R-:W-:-:S04]  /*1240*/  SHF.R.U32.HI R6, RZ, R6, R3 ;  /* 0x00000006ff067219 */ /* 0x010fc80000011603 */
[----:B------:R-:W-:Y:S02]  /*1250*/  SEL R3, R91, R6, !P0 ;  /* 0x000000065b037207 */ /* 0x000fe40004000000 */
[----:B---3--:R-:W-:-:S04]  /*1260*/  ISETP.NE.AND P1, PT, R8, 0x1, PT ;  /* 0x000000010800780c */ /* 0x008fc80003f25270 */
[----:B------:R-:W-:-:S05]  /*1270*/  SEL R4, R97, R4, !P1 ;  /* 0x0000000461047207 */ /* 0x000fca0004800000 */
[----:B------:R-:W-:Y:S02]  /*1280*/  IMAD.IADD R5, R3, 0x1, -R4 ;  /* 0x0000000103057824 */ /* 0x000fe400078e0a04 */
[----:B------:R-:W-:Y:S02]  /*1290*/  IMAD.IADD R3, R4, 0x1, -R3 ;  /* 0x0000000104037824 */ /* 0x000fe400078e0a03 */
[----:B------:R-:W-:Y:S02]  /*12a0*/  IMAD R97, R5, R8, R97 ;  /* 0x0000000805617224 */ /* 0x000fe400078e0261 */
[----:B------:R-:W-:-:S07]  /*12b0*/  IMAD R91, R3, R2, R91 ;  /* 0x00000002035b7224 */ /* 0x000fce00078e025b */
.L_x_16:
[----:B------:R-:W-:Y:S01]  /*12c0*/  BAR.SYNC.DEFER_BLOCKING 0x0 ;  /* 0x0000000000007b1d */ /* 0x000fe20000010000 */
[----:B------:R-:W-:Y:S01]  /*12d0*/  UISETP.NE.AND UP1, UPT, UR8, 0x2, UPT ;  /* 0x000000020800788c */ /* 0x000fe2000bf25270 */
[----:B------:R-:W-:Y:S02]  /*12e0*/  ISETP.NE.OR P5, PT, R0, 0x2, !P5 ;  /* 0x000000020000780c */ /* 0x000fe40006fa5670 */
[----:B------:R-:W-:-:S06]  /*12f0*/  LOP3.LUT R2, R101, 0x1f, RZ, 0xc0, !PT ;  /* 0x0000001f65027812 */ /* 0x000fcc00078ec0ff */
[----:B------:R-:W-:Y:S05]  /*1300*/  BRA.U UP1, `(.L_x_17) ;  /* 0x00000011010c7547 */ /* 0x000fea000b800000 */
[----:B------:R-:W1:Y:S01]  /*1310*/  LDCU UR13, c[0x0][0x38c] ;  /* 0x00007180ff0d77ac */ /* 0x000e620008000800 */
[----:B------:R-:W2:Y:S01]  /*1320*/  LDC R9, c[0x0][0x370] ;  /* 0x0000dc00ff097b82 */ /* 0x000ea20000000800 */
[----:B------:R-:W-:Y:S01]  /*1330*/  PLOP3.LUT P1, PT, PT, PT, UP2, 0x80, 0x8 ;  /* 0x000000000008781c */ /* 0x000fe20003f2f028 */
[----:B------:R-:W-:Y:S01]  /*1340*/  IMAD.MOV.U32 R15, RZ, RZ, 0x1 ;  /* 0x00000001ff0f7424 */ /* 0x000fe200078e00ff */
[----:B------:R-:W-:Y:S01]  /*1350*/  ISETP.EQ.OR P4, PT, R2, RZ, P5 ;  /* 0x000000ff0200720c */ /* 0x000fe20002f82670 */
[----:B------:R-:W-:Y:S01]  /*1360*/  IMAD.MOV.U32 R14, RZ, RZ, RZ ;  /* 0x000000ffff0e7224 */ /* 0x000fe200078e00ff */
[----:B------:R-:W-:Y:S02]  /*1370*/  PLOP3.LUT P1, PT, P1, PT, PT, 0x8, 0x80 ;  /* 0x000000000080781c */ /* 0x000fe40000f2e170 */
[----:B------:R-:W-:Y:S01]  /*1380*/  CS2R R12, SRZ ;  /* 0x00000000000c7805 */ /* 0x000fe2000001ff00 */
[----:B------:R-:W-:Y:S01]  /*1390*/  IMAD.MOV.U32 R10, RZ, RZ, 0x1 ;  /* 0x00000001ff0a7424 */ /* 0x000fe200078e00ff */
[----:B------:R-:W4:Y:S01]  /*13a0*/  LDC R0, c[0x0][0x374] ;  /* 0x0000dd00ff007b82 */ /* 0x000f220000000800 */
[----:B------:R-:W2:Y:S01]  /*13b0*/  LDCU.64 UR22, c[0x0][0x348] ;  /* 0x00006900ff1677ac */ /* 0x000ea20008000a00 */
[----:B------:R-:W-:Y:S01]  /*13c0*/  UMOV UR6, URZ ;  /* 0x000000ff00067c82 */ /* 0x000fe20008000000 */
[----:B-1----:R-:W-:-:S04]  /*13d0*/  UIADD3 UR5, UPT, UPT, UR13, 0x7f, URZ ;  /* 0x0000007f0d057890 */ /* 0x002fc8000fffe0ff */
[----:B------:R-:W-:-:S04]  /*13e0*/  USHF.R.S32.HI UR4, URZ, 0x1f, UR5 ;  /* 0x0000001fff047899 */ /* 0x000fc80008011405 */
[----:B------:R-:W-:-:S04]  /*13f0*/  ULEA.HI UR4, UR4, UR5, URZ, 0x7 ;  /* 0x0000000504047291 */ /* 0x000fc8000f8f38ff */
[----:B------:R-:W-:Y:S02]  /*1400*/  USHF.R.S32.HI UR15, URZ, 0x7, UR4 ;  /* 0x00000007ff0f7899 */ /* 0x000fe40008011404 */
[----:B------:R-:W-:Y:S02]  /*1410*/  UIADD3 UR4, UPT, UPT, UR13, -0x1, URZ ;  /* 0xffffffff0d047890 */ /* 0x000fe4000fffe0ff */
[----:B------:R-:W-:Y:S02]  /*1420*/  UISETP.LT.U32.AND UP0, UPT, UR15, 0x2, UPT ;  /* 0x000000020f00788c */ /* 0x000fe4000bf01070 */
[----:B------:R-:W-:Y:S02]  /*1430*/  UISETP.GE.U32.AND UP1, UPT, UR4, -0xff, UPT ;  /* 0xffffff010400788c */ /* 0x000fe4000bf26070 */
[----:B------:R-:W-:Y:S02]  /*1440*/  USEL UR14, UR15, 0x2, UP0 ;  /* 0x000000020f0e7887 */ /* 0x000fe40008000000 */
[----:B------:R-:W-:-:S02]  /*1450*/  UIADD3 UR13, UPT, UPT, UR13, 0xfe, URZ ;  /* 0x000000fe0d0d7890 */ /* 0x000fc4000fffe0ff */
[----:B------:R-:W-:Y:S02]  /*1460*/  UIADD3 UR5, UPT, UPT, UR14, -0x1, URZ ;  /* 0xffffffff0e057890 */ /* 0x000fe4000fffe0ff */
[----:B------:R-:W-:-:S03]  /*1470*/  UIADD3 UR7, UPT, UPT, UR15, -UR14, URZ ;  /* 0x8000000e0f077290 */ /* 0x000fc6000fffe0ff */
[----:B------:R-:W-:-:S04]  /*1480*/  @UP1 UIADD3 UR5, UPT, UPT, UR14, URZ, URZ ;  /* 0x000000ff0e051290 */ /* 0x000fc8000fffe0ff */
[----:B--2---:R-:W-:-:S12]  /*1490*/  UIADD3 UR5, UPT, UPT, UR5, 0x1, URZ ;  /* 0x0000000105057890 */ /* 0x004fd8000fffe0ff */
.L_x_35:
[----:B------:R-:W-:Y:S01]  /*14a0*/  UISETP.NE.AND UP0, UPT, UR37, URZ, UPT ;  /* 0x000000ff2500728c */ /* 0x000fe2000bf05270 */
[----:B------:R-:W1:Y:S08]  /*14b0*/  S2UR UR37, SR_CgaCtaId ;  /* 0x00000000002579c3 */ /* 0x000e700000008800 */
[----:B------:R-:W-:Y:S05]  /*14c0*/  BRA.U UP0, `(.L_x_18) ;  /* 0x0000000100347547 */ /* 0x000fea000b800000 */
[----:B------:R-:W2:Y:S01]  /*14d0*/  S2R R2, SR_CgaCtaId ;  /* 0x0000000000027919 */ /* 0x000ea20000008800 */
[----:B------:R-:W-:-:S04]  /*14e0*/  MOV R3, 0x400 ;  /* 0x0000040000037802 */ /* 0x000fc80000000f00 */
[----:B--2---:R-:W-:Y:S02]  /*14f0*/  LEA R3, R2, R3, 0x18 ;  /* 0x0000000302037211 */ /* 0x004fe400078ec0ff */
[----:B------:R-:W-:-:S03]  /*1500*/  SHF.L.U32 R2, R10, 0x1f, RZ ;  /* 0x0000001f0a027819 */ /* 0x000fc600000006ff */
[----:B------:R-:W-:-:S04]  /*1510*/  IMAD R3, R12, 0x8, R3 ;  /* 0x000000080c037824 */ /* 0x000fc800078e0203 */
[----:B------:R-:W2:Y:S02]  /*1520*/  SYNCS.PHASECHK.TRANS64.TRYWAIT P0, [R3+URZ+0xb0], R2 ;  /* 0x0000b002030075a7 */ /* 0x000ea400080011ff */
[----:B--2---:R-:W-:Y:S05]  /*1530*/  @!P0 BRA `(.L_x_19) ;  /* 0x0000004800b08947 */ /* 0x004fea0003800000 */
.L_x_93:
[----:B------:R-:W-:Y:S01]  /*1540*/  VIADD R12, R12, 0x1 ;  /* 0x000000010c0c7836 */ /* 0x000fe20000000000 */
[----:B------:R2:W-:Y:S04]  /*1550*/  SYNCS.ARRIVE.TRANS64.A1T0 RZ, [R3+URZ+0xa0], RZ ;  /* 0x0000a0ff03ff79a7 */ /* 0x0005e800081000ff */
[----:B------:R-:W-:-:S04]  /*1560*/  ISETP.NE.AND P0, PT, R12, 0x2, PT ;  /* 0x000000020c00780c */ /* 0x000fc80003f05270 */
[----:B------:R-:W-:Y:S02]  /*1570*/  SEL R12, R12, RZ, P0 ;  /* 0x000000ff0c0c7207 */ /* 0x000fe40000000000 */
[----:B--2---:R-:W-:-:S04]  /*1580*/  SEL R3, RZ, 0x1, P0 ;  /* 0x00000001ff037807 */ /* 0x004fc80000000000 */
[----:B------:R-:W-:-:S07]  /*1590*/  LOP3.LUT R10, R10, R3, RZ, 0x3c, !PT ;  /* 0x000000030a0a7212 */ /* 0x000fce00078e3cff */
.L_x_18:
[----:B------:R-:W-:Y:S01]  /*15a0*/  UMOV UR4, 0x400 ;  /* 0x0000040000047882 */ /* 0x000fe20000000000 */
[----:B------:R-:W-:Y:S01]  /*15b0*/  SHF.L.U32 R2, R15, 0x1f, RZ ;  /* 0x0000001f0f027819 */ /* 0x000fe200000006ff */
[----:B-1----:R-:W-:Y:S01]  /*15c0*/  ULEA UR4, UR37, UR4, 0x18 ;  /* 0x0000000425047291 */ /* 0x002fe2000f8ec0ff */
[----:B------:R-:W-:Y:S01]  /*15d0*/  R2UR UR35, R97 ;  /* 0x00000000612372ca */ /* 0x000fe200000e0000 */
[----:B------:R-:W-:Y:S01]  /*15e0*/  UISETP.GE.U32.AND UP0, UPT, UR13, 0xff, UPT ;  /* 0x000000ff0d00788c */ /* 0x000fe2000bf06070 */
[----:B------:R-:W-:Y:S01]  /*15f0*/  R2UR UR11, R91 ;  /* 0x000000005b0b72ca */ /* 0x000fe200000e0000 */
[----:B------:R-:W-:Y:S01]  /*1600*/  ULEA UR8, UR6, UR4, 0x3 ;  /* 0x0000000406087291 */ /* 0x000fe2000f8e18ff */
[----:B------:R-:W-:-:S08]  /*1610*/  UMOV UR24, URZ ;  /* 0x000000ff00187c82 */ /* 0x000fd00008000000 */
[----:B------:R1:W2:Y:S01]  /*1620*/  SYNCS.PHASECHK.TRANS64.TRYWAIT P0, [UR8+0x10], R2 ;  /* 0x00001002ff0075a7 */ /* 0x0002a20008001108 */
[----:B------:R-:W-:Y:S02]  /*1630*/  USHF.L.U32 UR35, UR35, 0x6, URZ ;  /* 0x0000000623237899 */ /* 0x000fe400080006ff */
[----:B------:R-:W-:Y:S01]  /*1640*/  USHF.L.U32 UR11, UR11, 0x6, URZ ;  /* 0x000000060b0b7899 */ /* 0x000fe200080006ff */
[----:B------:R-:W-:Y:S11]  /*1650*/  BRA.U !UP0, `(.L_x_20) ;  /* 0x0000000108a47547 */ /* 0x000ff6000b800000 */
[----:B------:R-:W-:Y:S01]  /*1660*/  UMOV UR16, URZ ;  /* 0x000000ff00107c82 */ /* 0x000fe20008000000 */
[----:B------:R-:W-:-:S05]  /*1670*/  UMOV UR17, UR6 ;  /* 0x0000000600117c82 */ /* 0x000fca0008000000 */
.L_x_25:
[----:B-1----:R-:W-:Y:S01]  /*1680*/  ULEA UR33, UR17, UR4, 0x3 ;  /* 0x0000000411217291 */ /* 0x002fe2000f8e18ff */
[----:B--2---:R-:W-:Y:S01]  /*1690*/  @!P5 MOV R3, 0x4000 ;  /* 0x000040000003d802 */ /* 0x004fe20000000f00 */
[----:B--2---:R-:W-:Y:S10]  /*16a0*/  @P0 BRA `(.L_x_21) ;  /* 0x00000000000c0947 */ /* 0x004ff40003800000 */
[----:B------:R-:W-:-:S04]  /*16b0*/  SHF.L.U32 R5, R15, 0x1f, RZ ;  /* 0x0000001f0f057819 */ /* 0x000fc800000006ff */
[----:B------:R-:W2:Y:S02]  /*16c0*/  SYNCS.PHASECHK.TRANS64.TRYWAIT P0, [UR33+0x10], R5 ;  /* 0x00001005ff0075a7 */ /* 0x000ea40008001121 */
[----:B--2---:R-:W-:Y:S05]  /*16d0*/  @!P0 BRA `(.L_x_22) ;  /* 0x00000048005c8947 */ /* 0x004fea0003800000 */
.L_x_21:
[----:B------:R2:W-:Y:S01]  /*16e0*/  @!P5 SYNCS.ARRIVE.TRANS64 RZ, [UR33], R3 ;  /* 0x00000003ffffd9a7 */ /* 0x0005e20008000021 */
[----:B------:R-:W-:Y:S04]  /*16f0*/  BSSY.RECONVERGENT B0, `(.L_x_23) ;  /* 0x0000003000007945 */ /* 0x000fe80003800200 */
[----:B------:R-:W-:Y:S05]  /*1700*/  @P4 BRA `(.L_x_24) ;  /* 0x0000000000044947 */ /* 0x000fea0003800000 */
[----:B------:R-:W-:Y:S05]  /*1710*/  BPT.TRAP 0x1 ;  /* 0x000000040000795c */ /* 0x000fea0000300000 */
.L_x_24:
[----:B------:R-:W-:Y:S05]  /*1720*/  BSYNC.RECONVERGENT B0 ;  /* 0x0000000000007941 */ /* 0x000fea0003800200 */
.L_x_23:
[----:B------:R-:W-:Y:S02]  /*1730*/  UIADD3 UR6, UPT, UPT, UR17, 0x1, URZ ;  /* 0x0000000111067890 */ /* 0x000fe4000fffe0ff */
[----:B------:R-:W-:Y:S02]  /*1740*/  UIADD3 UR26, UP1, UPT, UR22, 0x80, URZ ;  /* 0x00000080161a7890 */ /* 0x000fe4000ff3e0ff */
[----:B------:R-:W-:Y:S02]  /*1750*/  UISETP.NE.AND UP0, UPT, UR6, 0x2, UPT ;  /* 0x000000020600788c */ /* 0x000fe4000bf05270 */
[----:B------:R-:W-:Y:S02]  /*1760*/  USHF.L.U32 UR34, UR16, 0x7, URZ ;  /* 0x0000000710227899 */ /* 0x000fe400080006ff */
[----:B------:R-:W-:Y:S02]  /*1770*/  USEL UR9, URZ, 0x1, UP0 ;  /* 0x00000001ff097887 */ /* 0x000fe40008000000 */
[----:B------:R-:W-:-:S02]  /*1780*/  USEL UR6, UR6, URZ, UP0 ;  /* 0x000000ff06067287 */ /* 0x000fc40008000000 */
[----:B------:R-:W-:Y:S02]  /*1790*/  UIADD3 UR20, UP0, UPT, UR22, 0x180, URZ ;  /* 0x0000018016147890 */ /* 0x000fe4000ff1e0ff */
[----:B------:R-:W-:Y:S01]  /*17a0*/  ULEA UR8, UR6, UR4, 0x3 ;  /* 0x0000000406087291 */ /* 0x000fe2000f8e18ff */
[----:B------:R-:W-:Y:S01]  /*17b0*/  LOP3.LUT R15, R15, UR9, RZ, 0x3c, !PT ;  /* 0x000000090f0f7c12 */ /* 0x000fe2000f8e3cff */
[----:B------:R-:W-:Y:S02]  /*17c0*/  UIADD3.X UR27, UPT, UPT, URZ, UR23, URZ, UP1, !UPT ;  /* 0x00000017ff1b7290 */ /* 0x000fe40008ffe4ff */
[----:B------:R-:W-:Y:S01]  /*17d0*/  UIADD3.X UR21, UPT, UPT, URZ, UR23, URZ, UP0, !UPT ;  /* 0x00000017ff157290 */ /* 0x000fe200087fe4ff */
[----:B-1----:R-:W-:Y:S01]  /*17e0*/  SHF.L.U32 R2, R15, 0x1f, RZ ;  /* 0x0000001f0f027819 */ /* 0x002fe200000006ff */
[----:B------:R-:W-:Y:S01]  /*17f0*/  UMOV UR18, 0x0 ;  /* 0x0000000000127882 */ /* 0x000fe20000000000 */
[----:B------:R-:W-:Y:S01]  /*1800*/  UMOV UR19, 0x10000000 ;  /* 0x1000000000137882 */ /* 0x000fe20000000000 */
[----:B------:R-:W-:Y:S01]  /*1810*/  UMOV UR12, UR36 ;  /* 0x00000024000c7c82 */ /* 0x000fe20008000000 */
[----:B------:R1:W1:Y:S01]  /*1820*/  SYNCS.PHASECHK.TRANS64.TRYWAIT P0, [UR8+0x10], R2 ;  /* 0x00001002ff0075a7 */ /* 0x0002620008001108 */
[----:B------:R-:W-:Y:S01]  /*1830*/  ULEA UR8, UR17, UR4, 0xd ;  /* 0x0000000411087291 */ /* 0x000fe2000f8e68ff */
[----:B------:R-:W-:Y:S01]  /*1840*/  UMOV UR9, UR33 ;  /* 0x0000002100097c82 */ /* 0x000fe20008000000 */
[----:B------:R-:W-:-:S02]  /*1850*/  UMOV UR10, UR34 ;  /* 0x00000022000a7c82 */ /* 0x000fc40008000000 */
[----:B------:R-:W-:Y:S02]  /*1860*/  UIADD3 UR32, UPT, UPT, UR8, 0x2400, URZ ;  /* 0x0000240008207890 */ /* 0x000fe4000fffe0ff */
[----:B------:R-:W-:Y:S02]  /*1870*/  UIADD3 UR8, UPT, UPT, UR8, 0x6400, URZ ;  /* 0x0000640008087890 */ /* 0x000fe4000fffe0ff */
[----:B------:R-:W-:Y:S01]  /*1880*/  UIADD3 UR16, UPT, UPT, UR16, 0x1, URZ ;  /* 0x0000000110107890 */ /* 0x000fe2000fffe0ff */
[----:B------:R-:W-:Y:S01]  /*1890*/  UMOV UR24, UR5 ;  /* 0x0000000500187c82 */ /* 0x000fe20008000000 */
[----:B------:R-:W-:Y:S02]  /*18a0*/  UMOV UR17, UR6 ;  /* 0x0000000600117c82 */ /* 0x000fe40008000000 */
[----:B------:R-:W-:Y:S01]  /*18b0*/  UISETP.NE.AND UP0, UPT, UR16, UR5, UPT ;  /* 0x000000051000728c */ /* 0x000fe2000bf05270 */
[----:B------:R1:W-:Y:S02]  /*18c0*/  UTMALDG.3D [UR32], [UR26], desc[UR18] ;  /* 0x000012201a0075b4 */ /* 0x0003e40008011000 */
[----:B------:R1:W-:Y:S06]  /*18d0*/  UTMALDG.3D [UR8], [UR20], desc[UR18] ;  /* 0x00001208140075b4 */ /* 0x0003ec0008011000 */
[----:B------:R-:W-:Y:S05]  /*18e0*/  BRA.U UP0, `(.L_x_25) ;  /* 0xfffffffd00647547 */ /* 0x000fea000b83ffff */
.L_x_20:
[----:B-1----:R-:W-:Y:S01]  /*18f0*/  ULEA UR8, UR6, UR4, 0x3 ;  /* 0x0000000406087291 */ /* 0x002fe2000f8e18ff */
[----:B------:R-:W-:Y:S01]  /*1900*/  SHF.L.U32 R2, R15, 0x1f, RZ ;  /* 0x0000001f0f027819 */ /* 0x000fe200000006ff */
[----:B------:R-:W-:Y:S01]  /*1910*/  @!P1 SYNCS.ARRIVE.TRANS64.A1T0 RZ, [UR4+0x38], RZ ;  /* 0x000038ffffff99a7 */ /* 0x000fe20008100004 */
[----:B------:R-:W-:-:S06]  /*1920*/  UISETP.GT.AND UP0, UPT, UR15, UR14, UPT ;  /* 0x0000000e0f00728c */ /* 0x000fcc000bf04270 */
[----:B--2---:R1:W2:Y:S03]  /*1930*/  SYNCS.PHASECHK.TRANS64.TRYWAIT P0, [UR8+0x10], R2 ;  /* 0x00001002ff0075a7 */ /* 0x0042a60008001108 */
[----:B------:R-:W-:Y:S05]  /*1940*/  BRA.U !UP0, `(.L_x_26) ;  /* 0x0000000108a87547 */ /* 0x000fea000b800000 */
[----:B------:R-:W-:Y:S01]  /*1950*/  UIADD3 UR21, UPT, UPT, UR7, UR24, URZ ;  /* 0x0000001807157290 */ /* 0x000fe2000fffe0ff */
[----:B------:R-:W-:-:S11]  /*1960*/  UMOV UR25, UR6 ;  /* 0x0000000600197c82 */ /* 0x000fd60008000000 */
.L_x_31:
[----:B-1----:R-:W-:Y:S01]  /*1970*/  ULEA UR17, UR25, UR4, 0x3 ;  /* 0x0000000419117291 */ /* 0x002fe2000f8e18ff */
[----:B--2---:R-:W-:Y:S01]  /*1980*/  @!P5 MOV R3, 0x4000 ;  /* 0x000040000003d802 */ /* 0x004fe20000000f00 */
[----:B--2---:R-:W-:Y:S10]  /*1990*/  @P0 BRA `(.L_x_27) ;  /* 0x00000000000c0947 */ /* 0x004ff40003800000 */
[----:B------:R-:W-:-:S04]  /*19a0*/  SHF.L.U32 R5, R15, 0x1f, RZ ;  /* 0x0000001f0f057819 */ /* 0x000fc800000006ff */
[----:B------:R-:W2:Y:S02]  /*19b0*/  SYNCS.PHASECHK.TRANS64.TRYWAIT P0, [UR17+0x10], R5 ;  /* 0x00001005ff0075a7 */ /* 0x000ea40008001111 */
[----:B--2---:R-:W-:Y:S05]  /*19c0*/  @!P0 BRA `(.L_x_28) ;  /* 0x0000004400b88947 */ /* 0x004fea0003800000 */
.L_x_27:
[----:B------:R2:W-:Y:S01]  /*19d0*/  @!P5 SYNCS.ARRIVE.TRANS64 RZ, [UR17], R3 ;  /* 0x00000003ffffd9a7 */ /* 0x0005e20008000011 */
[----:B------:R-:W-:Y:S04]  /*19e0*/  BSSY.RECONVERGENT B0, `(.L_x_29) ;  /* 0x0000003000007945 */ /* 0x000fe80003800200 */
[----:B------:R-:W-:Y:S05]  /*19f0*/  @P4 BRA `(.L_x_30) ;  /* 0x0000000000044947 */ /* 0x000fea0003800000 */
[----:B------:R-:W-:Y:S05]  /*1a00*/  BPT.TRAP 0x1 ;  /* 0x000000040000795c */ /* 0x000fea0000300000 */
.L_x_30:
[----:B------:R-:W-:Y:S05]  /*1a10*/  BSYNC.RECONVERGENT B0 ;  /* 0x0000000000007941 */ /* 0x000fea0003800200 */
.L_x_29:
        /* <DEDUP_REMOVED lines=20> */
[----:B------:R-:W-:Y:S01]  /*1b60*/  UIADD3 UR8, UPT, UPT, UR8, 0x6400, URZ ;  /* 0x0000640008087890 */ /* 0x000fe2000fffe0ff */
[----:B------:R-:W-:Y:S01]  /*1b70*/  UMOV UR9, UR17 ;  /* 0x0000001100097c82 */ /* 0x000fe20008000000 */
[----:B------:R-:W-:Y:S01]  /*1b80*/  UMOV UR10, UR18 ;  /* 0x00000012000a7c82 */ /* 0x000fe20008000000 */
[----:B------:R-:W-:Y:S01]  /*1b90*/  UIADD3 UR24, UPT, UPT, UR24, 0x1, URZ ;  /* 0x0000000118187890 */ /* 0x000fe2000fffe0ff */
[----:B------:R-:W-:-:S03]  /*1ba0*/  UMOV UR25, UR6 ;  /* 0x0000000600197c82 */ /* 0x000fc60008000000 */
[----:B------:R1:W-:Y:S01]  /*1bb0*/  UTMALDG.3D [UR16], [UR30], desc[UR26] ;  /* 0x00001a101e0075b4 */ /* 0x0003e20008011000 */
[----:B------:R-:W-:Y:S01]  /*1bc0*/  UISETP.NE.AND UP0, UPT, UR24, UR21, UPT ;  /* 0x000000151800728c */ /* 0x000fe2000bf05270 */
[----:B------:R1:W-:Y:S08]  /*1bd0*/  UTMALDG.3D [UR8], [UR28], desc[UR26] ;  /* 0x00001a081c0075b4 */ /* 0x0003f00008011000 */
[----:B------:R-:W-:Y:S05]  /*1be0*/  BRA.U UP0, `(.L_x_31) ;  /* 0xfffffffd00607547 */ /* 0x000fea000b83ffff */
.L_x_26:
[C---:B-1----:R-:W-:Y:S01]  /*1bf0*/  LEA R2, R14.reuse, UR4, 0x3 ;  /* 0x000000040e027c11 */ /* 0x042fe2000f8e18ff */
[----:B------:R-:W-:Y:S01]  /*1c00*/  NOP ;  /* 0x0000000000007918 */ /* 0x000fe20000000000 */
[----:B--2---:R-:W-:Y:S02]  /*1c10*/  SHF.L.U32 R3, R13, 0x1f, RZ ;  /* 0x0000001f0d037819 */ /* 0x004fe400000006ff */
[----:B------:R-:W-:Y:S02]  /*1c20*/  LEA R4, R14, UR4, 0x4 ;  /* 0x000000040e047c11 */ /* 0x000fe4000f8e20ff */
[----:B------:R-:W1:Y:S02]  /*1c30*/  SYNCS.PHASECHK.TRANS64.TRYWAIT P0, [R2+URZ+0x40], R3 ;  /* 0x00004003020075a7 */ /* 0x000e6400080011ff */
[----:B-1----:R-:W-:Y:S05]  /*1c40*/  @!P0 BRA `(.L_x_32) ;  /* 0x0000004400308947 */ /* 0x002fea0003800000 */
.L_x_96:
[----:B------:R-:W2:Y:S01]  /*1c50*/  LDS.128 R4, [R4+0xd0] ;  /* 0x0000d00004047984 */ /* 0x000ea20000000c00 */
[----:B---3--:R-:W-:Y:S01]  /*1c60*/  ISETP.GE.AND P0, PT, R40, 0x1, PT ;  /* 0x000000012800780c */ /* 0x008fe20003f06270 */
[----:B-1----:R-:W-:Y:S01]  /*1c70*/  VIADD R2, R2, 0x50 ;  /* 0x0000005002027836 */ /* 0x002fe20000000000 */
[----:B------:R-:W-:Y:S01]  /*1c80*/  @!PT LDS RZ, [RZ] ;  /* 0x00000000fffff984 */ /* 0x000fe20000000800 */
[----:B------:R-:W-:Y:S01]  /*1c90*/  @!PT LDS RZ, [RZ] ;  /* 0x00000000fffff984 */ /* 0x000fe20000000800 */
[----:B------:R-:W-:Y:S01]  /*1ca0*/  @!PT LDS RZ, [RZ] ;  /* 0x00000000fffff984 */ /* 0x000fe20000000800 */
[----:B------:R-:W-:Y:S01]  /*1cb0*/  @!PT LDS RZ, [RZ] ;  /* 0x00000000fffff984 */ /* 0x000fe20000000800 */
[----:B------:R1:W-:Y:S06]  /*1cc0*/  MEMBAR.ALL.CTA ;  /* 0x0000000000007992 */ /* 0x0003ec0000008000 */
[----:B-1----:R-:W1:Y:S01]  /*1cd0*/  FENCE.VIEW.ASYNC.S ;  /* 0x00000000000073c6 */ /* 0x002e620000000000 */
[----:B------:R-:W-:-:S04]  /*1ce0*/  PRMT R2, RZ, 0x654, R2 ;  /* 0x00000654ff027816 */ /* 0x000fc80000000002 */
[----:B-1----:R1:W-:Y:S01]  /*1cf0*/  SYNCS.ARRIVE.TRANS64.RED.A1T0 RZ, [R2+URZ], RZ ;  /* 0x000000ff02ff79a7 */ /* 0x0023e200081004ff */
[----:B--2---:R-:W-:-:S13]  /*1d00*/  LOP3.LUT P2, RZ, R6, 0x1, RZ, 0xc0, !PT ;  /* 0x0000000106ff7812 */ /* 0x004fda000784c0ff */
[----:B------:R-:W-:Y:S01]  /*1d10*/  @P2 SHF.R.U32.HI R3, RZ, 0x10, R5 ;  /* 0x00000010ff032819 */ /* 0x000fe20000011605 */
[----:B------:R-:W-:Y:S01]  /*1d20*/  VOTEU.ANY UP0, P2 ;  /* 0x0000000000ff7886 */ /* 0x000fe20001000100 */
[----:B------:R-:W-:Y:S02]  /*1d30*/  @P2 MOV R11, R4 ;  /* 0x00000004000b2202 */ /* 0x000fe40000000f00 */
[----:B------:R-:W-:Y:S02]  /*1d40*/  @P2 R2UR.BROADCAST UR8, R3 ;  /* 0x00000000030822ca */ /* 0x000fe400008e0000 */
[----:B------:R-:W-:-:S11]  /*1d50*/  @P2 LOP3.LUT R8, R5, 0xffff, RZ, 0xc0, !PT ;  /* 0x0000ffff05082812 */ /* 0x000fd600078ec0ff */
[----:B------:R-:W-:Y:S01]  /*1d60*/  @UP0 UMOV UR36, UR8 ;  /* 0x0000000800240c82 */ /* 0x000fe20008000000 */
[----:B-1----:R-:W-:Y:S05]  /*1d70*/  @!P0 BRA `(.L_x_33) ;  /* 0x0000000000b88947 */ /* 0x002fea0003800000 */
[----:B------:R-:W4:Y:S01]  /*1d80*/  LDC.64 R4, c[0x0][0xb18] ;  /* 0x0002c600ff047b82 */ /* 0x000f220000000a00 */
[----:B------:R-:W-:-:S07]  /*1d90*/  ISETP.NE.AND P3, PT, R40, 0x1, PT ;  /* 0x000000012800780c */ /* 0x000fce0003f65270 */
[----:B------:R-:W1:Y:S08]  /*1da0*/  LDC.64 R6, c[0x0][0xb10] ;  /* 0x0002c400ff067b82 */ /* 0x000e700000000a00 */
[----:B------:R-:W2:Y:S08]  /*1db0*/  LDC R16, c[0x0][0xb20] ;  /* 0x0002c800ff107b82 */ /* 0x000eb00000000800 */
[----:B------:R-:W3:Y:S01]  /*1dc0*/  LDC R18, c[0x0][0xb0c] ;  /* 0x0002c300ff127b82 */ /* 0x000ee20000000800 */
[----:B----4-:R-:W-:Y:S01]  /*1dd0*/  IMAD.HI.U32 R17, R0, R5, RZ ;  /* 0x0000000500117227 */ /* 0x010fe200078e00ff */
[----:B------:R-:W-:-:S03]  /*1de0*/  ISETP.NE.AND P0, PT, R4, 0x1, PT ;  /* 0x000000010400780c */ /* 0x000fc60003f05270 */
[----:B------:R-:W-:-:S03]  /*1df0*/  IMAD.HI.U32 R5, R8, R5, RZ ;  /* 0x0000000508057227 */ /* 0x000fc600078e00ff */
[----:B------:R-:W4:Y:S01]  /*1e00*/  LDC.64 R2, c[0x0][0xb28] ;  /* 0x0002ca00ff027b82 */ /* 0x000f220000000a00 */
[----:B-1----:R-:W-:-:S04]  /*1e10*/  IMAD.HI.U32 R20, R9, R6, RZ ;  /* 0x0000000609147227 */ /* 0x002fc800078e00ff */
[----:B------:R-:W-:Y:S01]  /*1e20*/  IMAD.HI.U32 R22, R11, R6, RZ ;  /* 0x000000060b167227 */ /* 0x000fe200078e00ff */
[----:B------:R-:W-:Y:S02]  /*1e30*/  SHF.R.U32.HI R20, RZ, R7, R20 ;  /* 0x00000007ff147219 */ /* 0x000fe40000011614 */
[-C--:B--2---:R-:W-:Y:S02]  /*1e40*/  SHF.R.U32.HI R17, RZ, R16.reuse, R17 ;  /* 0x00000010ff117219 */ /* 0x084fe40000011611 */
[----:B------:R-:W-:Y:S02]  /*1e50*/  SHF.R.U32.HI R5, RZ, R16, R5 ;  /* 0x00000010ff057219 */ /* 0x000fe40000011605 */
[----:B------:R-:W-:Y:S02]  /*1e60*/  SEL R17, R0, R17, !P0 ;  /* 0x0000001100117207 */ /* 0x000fe40004000000 */
[----:B------:R-:W-:Y:S02]  /*1e70*/  SHF.R.U32.HI R22, RZ, R7, R22 ;  /* 0x00000007ff167219 */ /* 0x000fe40000011616 */
[----:B---3--:R-:W-:-:S02]  /*1e80*/  ISETP.NE.AND P1, PT, R18, 0x1, PT ;  /* 0x000000011200780c */ /* 0x008fc40003f25270 */
[----:B------:R-:W-:Y:S02]  /*1e90*/  SEL R5, R8, R5, !P0 ;  /* 0x0000000508057207 */ /* 0x000fe40004000000 */
[----:B------:R-:W-:Y:S02]  /*1ea0*/  SEL R19, R9, R20, !P1 ;  /* 0x0000001409137207 */ /* 0x000fe40004800000 */
[----:B------:R-:W-:Y:S01]  /*1eb0*/  SEL R7, R11, R22, !P1 ;  /* 0x000000160b077207 */ /* 0x000fe20004800000 */
[----:B----4-:R-:W-:-:S04]  /*1ec0*/  IMAD.HI.U32 R20, R17, R2, RZ ;  /* 0x0000000211147227 */ /* 0x010fc800078e00ff */
[----:B------:R-:W-:Y:S01]  /*1ed0*/  IMAD.HI.U32 R6, R19, R2, RZ ;  /* 0x0000000213067227 */ /* 0x000fe200078e00ff */
[----:B------:R-:W-:-:S04]  /*1ee0*/  @P3 SHF.R.U32.HI R17, RZ, R3, R20 ;  /* 0x00000003ff113219 */ /* 0x000fc80000011614 */
[----:B------:R-:W-:Y:S01]  /*1ef0*/  @P3 SHF.R.U32.HI R19, RZ, R3, R6 ;  /* 0x00000003ff133219 */ /* 0x000fe20000011606 */
[----:B------:R-:W-:-:S04]  /*1f00*/  IMAD R17, R40, R17, RZ ;  /* 0x0000001128117224 */ /* 0x000fc800078e02ff */
[----:B------:R-:W-:Y:S01]  /*1f10*/  IMAD R6, R40, R19, RZ ;  /* 0x0000001328067224 */ /* 0x000fe200078e02ff */
[C---:B------:R-:W-:Y:S02]  /*1f20*/  ISETP.GE.AND P0, PT, R5.reuse, R17, PT ;  /* 0x000000110500720c */ /* 0x040fe40003f06270 */
[----:B------:R-:W-:Y:S02]  /*1f30*/  IADD3 R17, PT, PT, -R5, RZ, RZ ;  /* 0x000000ff05117210 */ /* 0x000fe40007ffe1ff */
[----:B------:R-:W-:Y:S01]  /*1f40*/  ISETP.GE.OR P0, PT, R7, R6, P0 ;  /* 0x000000060700720c */ /* 0x000fe20000706670 */
[----:B------:R-:W-:-:S04]  /*1f50*/  IMAD.HI.U32 R6, R5, R2, RZ ;  /* 0x0000000205067227 */ /* 0x000fc800078e00ff */
[----:B------:R-:W-:Y:S01]  /*1f60*/  IMAD R8, R4, R17, R8 ;  /* 0x0000001104087224 */ /* 0x000fe200078e0208 */
[----:B------:R-:W-:-:S04]  /*1f70*/  SHF.R.U32.HI R6, RZ, R3, R6 ;  /* 0x00000003ff067219 */ /* 0x000fc80000011606 */
[----:B------:R-:W-:-:S03]  /*1f80*/  SEL R6, R5, R6, !P3 ;  /* 0x0000000605067207 */ /* 0x000fc60005800000 */
[----:B------:R-:W-:-:S04]  /*1f90*/  @!P0 IMAD.HI.U32 R16, R7, R2, RZ ;  /* 0x0000000207108227 */ /* 0x000fc800078e00ff */
[----:B------:R-:W-:Y:S01]  /*1fa0*/  IMAD.MOV R2, RZ, RZ, -R6 ;  /* 0x000000ffff027224 */ /* 0x000fe200078e0a06 */
[----:B------:R-:W-:-:S03]  /*1fb0*/  @!P0 SHF.R.U32.HI R16, RZ, R3, R16 ;  /* 0x00000003ff108219 */ /* 0x000fc60000011610 */
[----:B------:R-:W-:Y:S01]  /*1fc0*/  IMAD R2, R40, R2, R5 ;  /* 0x0000000228027224 */ /* 0x000fe200078e0205 */
[----:B------:R-:W-:-:S05]  /*1fd0*/  @!P0 SEL R3, R7, R16, !P3 ;  /* 0x0000001007038207 */ /* 0x000fca0005800000 */
[--C-:B------:R-:W-:Y:S02]  /*1fe0*/  @!P0 IMAD.IADD R6, R6, 0x1, -R3.reuse ;  /* 0x0000000106068824 */ /* 0x100fe400078e0a03 */
[----:B------:R-:W-:Y:S01]  /*1ff0*/  @!P0 IMAD R3, R2, R19, R3 ;  /* 0x0000001302038224 */ /* 0x000fe200078e0203 */
[----:B------:R-:W-:Y:S01]  /*2000*/  IADD3 R2, PT, PT, -R7, RZ, RZ ;  /* 0x000000ff07027210 */ /* 0x000fe20007ffe1ff */
[----:B------:R-:W-:Y:S02]  /*2010*/  @!P0 IMAD R5, R40, R6, R7 ;  /* 0x0000000628058224 */ /* 0x000fe400078e0207 */
[----:B------:R-:W-:Y:S02]  /*2020*/  @!P0 IMAD.MOV.U32 R7, RZ, RZ, R3 ;  /* 0x000000ffff078224 */ /* 0x000fe400078e0003 */
[----:B------:R-:W-:Y:S02]  /*2030*/  IMAD R2, R18, R2, R11 ;  /* 0x0000000212027224 */ /* 0x000fe400078e020b */
[----:B------:R-:W-:-:S02]  /*2040*/  IMAD R8, R5, R4, R8 ;  /* 0x0000000405087224 */ /* 0x000fc400078e0208 */
[----:B------:R-:W-:Y:S02]  /*2050*/  IMAD R11, R7, R18, R2 ;  /* 0x00000012070b7224 */ /* 0x000fe400078e0202 */
.L_x_33:
[----:B------:R-:W1:Y:S02]  /*2060*/  LDCU UR8, c[0x0][0xb30] ;  /* 0x00016600ff0877ac */ /* 0x000e640008000800 */
[----:B-1----:R-:W-:-:S09]  /*2070*/  UISETP.NE.AND UP0, UPT, UR8, 0x1, UPT ;  /* 0x000000010800788c */ /* 0x002fd2000bf05270 */
[----:B------:R-:W-:Y:S05]  /*2080*/  BRA.U UP0, `(.L_x_34) ;  /* 0x0000000100407547 */ /* 0x000fea000b800000 */
[----:B------:R-:W1:Y:S08]  /*2090*/  LDC.64 R4, c[0x0][0xb10] ;  /* 0x0002c400ff047b82 */ /* 0x000e700000000a00 */
[----:B------:R-:W2:Y:S08]  /*20a0*/  LDC.64 R2, c[0x0][0xb18] ;  /* 0x0002c600ff027b82 */ /* 0x000eb00000000a00 */
[----:B------:R-:W3:Y:S08]  /*20b0*/  LDC R6, c[0x0][0xb20] ;  /* 0x0002c800ff067b82 */ /* 0x000ef00000000800 */
[----:B------:R-:W4:Y:S01]  /*20c0*/  LDC R16, c[0x0][0xb0c] ;  /* 0x0002c300ff107b82 */ /* 0x000f220000000800 */
[----:B-1----:R-:W-:-:S05]  /*20d0*/  IMAD.HI.U32 R4, R11, R4, RZ ;  /* 0x000000040b047227 */ /* 0x002fca00078e00ff */
[----:B------:R-:W-:Y:S01]  /*20e0*/  SHF.R.U32.HI R4, RZ, R5, R4 ;  /* 0x00000005ff047219 */ /* 0x000fe20000011604 */
[----:B--2---:R-:W-:Y:S01]  /*20f0*/  IMAD.HI.U32 R3, R8, R3, RZ ;  /* 0x0000000308037227 */ /* 0x004fe200078e00ff */
[----:B------:R-:W-:-:S04]  /*2100*/  ISETP.NE.AND P0, PT, R2, 0x1, PT ;  /* 0x000000010200780c */ /* 0x000fc80003f05270 */
[----:B---3--:R-:W-:-:S04]  /*2110*/  SHF.R.U32.HI R3, RZ, R6, R3 ;  /* 0x00000006ff037219 */ /* 0x008fc80000011603 */
[----:B------:R-:W-:Y:S02]  /*2120*/  SEL R3, R8, R3, !P0 ;  /* 0x0000000308037207 */ /* 0x000fe40004000000 */
[----:B----4-:R-:W-:-:S04]  /*2130*/  ISETP.NE.AND P1, PT, R16, 0x1, PT ;  /* 0x000000011000780c */ /* 0x010fc80003f25270 */
[----:B------:R-:W-:-:S05]  /*2140*/  SEL R4, R11, R4, !P1 ;  /* 0x000000040b047207 */ /* 0x000fca0004800000 */
[----:B------:R-:W-:Y:S02]  /*2150*/  IMAD.IADD R5, R3, 0x1, -R4 ;  /* 0x0000000103057824 */ /* 0x000fe400078e0a04 */
[----:B------:R-:W-:Y:S02]  /*2160*/  IMAD.IADD R3, R4, 0x1, -R3 ;  /* 0x0000000104037824 */ /* 0x000fe400078e0a03 */
[----:B------:R-:W-:Y:S02]  /*2170*/  IMAD R11, R5, R16, R11 ;  /* 0x00000010050b7224 */ /* 0x000fe400078e020b */
[----:B------:R-:W-:-:S07]  /*2180*/  IMAD R8, R3, R2, R8 ;  /* 0x0000000203087224 */ /* 0x000fce00078e0208 */
.L_x_34:
[----:B------:R-:W-:Y:S01]  /*2190*/  VIADD R14, R14, 0x1 ;  /* 0x000000010e0e7836 */ /* 0x000fe20000000000 */
[----:B------:R-:W-:Y:S01]  /*21a0*/  PLOP3.LUT P1, PT, PT, PT, PT, 0x80, 0x8 ;  /* 0x000000000008781c */ /* 0x000fe20003f2f070 */
[----:B------:R-:W-:Y:S02]  /*21b0*/  IMAD.IADD R97, R11, 0x1, R90 ;  /* 0x000000010b617824 */ /* 0x000fe400078e025a */
[----:B------:R-:W-:Y:S01]  /*21c0*/  IMAD.IADD R91, R8, 0x1, R79 ;  /* 0x00000001085b7824 */ /* 0x000fe200078e024f */
[----:B------:R-:W-:-:S04]  /*21d0*/  ISETP.NE.AND P0, PT, R14, 0x2, PT ;  /* 0x000000020e00780c */ /* 0x000fc80003f05270 */
[----:B------:R-:W-:Y:S02]  /*21e0*/  SEL R2, RZ, 0x1, P0 ;  /* 0x00000001ff027807 */ /* 0x000fe40000000000 */
[----:B------:R-:W-:Y:S02]  /*21f0*/  SEL R14, R14, RZ, P0 ;  /* 0x000000ff0e0e7207 */ /* 0x000fe40000000000 */
[----:B------:R-:W-:Y:S01]  /*2200*/  LOP3.LUT R13, R13, R2, RZ, 0x3c, !PT ;  /* 0x000000020d0d7212 */ /* 0x000fe200078e3cff */
[----:B------:R-:W-:Y:S06]  /*2210*/  @P2 BRA `(.L_x_35) ;  /* 0xfffffff000a02947 */ /* 0x000fec000383ffff */
[----:B------:R-:W-:Y:S01]  /*2220*/  UIADD3 UR5, UPT, UPT, UR4, 0x10, URZ ;  /* 0x0000001004057890 */ /* 0x000fe2000fffe0ff */
[----:B------:R-:W-:-:S03]  /*2230*/  SHF.L.U32 R3, R15, 0x1f, RZ ;  /* 0x0000001f0f037819 */ /* 0x000fc600000006ff */
[----:B------:R-:W-:-:S09]  /*2240*/  ULEA UR4, UR6, UR5, 0x3 ;  /* 0x0000000506047291 */ /* 0x000fd2000f8e18ff */
[----:B------:R-:W1:Y:S02]  /*2250*/  SYNCS.PHASECHK.TRANS64.TRYWAIT P0, [UR4], R3 ;  /* 0x00000003ff0075a7 */ /* 0x000e640008001104 */
[----:B-1----:R-:W-:Y:S05]  /*2260*/  @!P0 BRA `(.L_x_36) ;  /* 0x0000003c00bc8947 */ /* 0x002fea0003800000 */
.L_x_98:
[----:B------:R-:W-:-:S04]  /*2270*/  UIADD3 UR6, UPT, UPT, UR6, 0x1, URZ ;  /* 0x0000000106067890 */ /* 0x000fc8000fffe0ff */
[----:B------:R-:W-:-:S04]  /*2280*/  UISETP.NE.AND UP0, UPT, UR6, 0x2, UPT ;  /* 0x000000020600788c */ /* 0x000fc8000bf05270 */
[----:B------:R-:W-:Y:S02]  /*2290*/  USEL UR4, URZ, 0x1, UP0 ;  /* 0x00000001ff047887 */ /* 0x000fe40008000000 */
[----:B------:R-:W-:-:S04]  /*22a0*/  USEL UR6, UR6, URZ, UP0 ;  /* 0x000000ff06067287 */ /* 0x000fc80008000000 */
[----:B------:R-:W-:Y:S01]  /*22b0*/  ULEA UR6, UR6, UR5, 0x3 ;  /* 0x0000000506067291 */ /* 0x000fe2000f8e18ff */
[----:B-1----:R-:W-:-:S04]  /*22c0*/  LOP3.LUT R3, R15, UR4, RZ, 0x3c, !PT ;  /* 0x000000040f037c12 */ /* 0x002fc8000f8e3cff */
[----:B------:R-:W-:Y:S01]  /*22d0*/  SHF.L.U32 R3, R3, 0x1f, RZ ;  /* 0x0000001f03037819 */ /* 0x000fe200000006ff */
[----:B----4-:R-:W-:-:S07]  /*22e0*/  IMAD.U32 R0, RZ, RZ, UR6 ;  /* 0x00000006ff007e24 */ /* 0x010fce000f8e00ff */
.L_x_37:
[----:B-1----:R1:W2:Y:S02]  /*22f0*/  SYNCS.PHASECHK.TRANS64.TRYWAIT P0, [R0+URZ], R3 ;  /* 0x00000003000075a7 */ /* 0x0022a400080011ff */
[----:B--2---:R-:W-:Y:S05]  /*2300*/  @!P0 NANOSLEEP.SYNCS 0x989680 ;  /* 0x009896800000895d */ /* 0x004fea0003900000 */
[----:B------:R-:W2:Y:S02]  /*2310*/  @!P0 SYNCS.PHASECHK.TRANS64 P0, [R0+URZ], R3 ;  /* 0x00000003000085a7 */ /* 0x000ea400080010ff */
[----:B--2---:R-:W-:Y:S05]  /*2320*/  @P0 EXIT ;  /* 0x000000000000094d */ /* 0x004fea0003800000 */
[----:B------:R-:W-:Y:S05]  /*2330*/  BRA `(.L_x_37) ;  /* 0xfffffffc00ec7947 */ /* 0x000fea000383ffff */
.L_x_17:
[----:B------:R-:W-:-:S04]  /*2340*/  UISETP.NE.AND UP1, UPT, UR37, URZ, UPT ;  /* 0x000000ff2500728c */ /* 0x000fc8000bf25270 */
[----:B------:R-:W-:-:S09]  /*2350*/  UISETP.NE.OR UP1, UPT, UR8, 0x1, UP1 ;  /* 0x000000010800788c */ /* 0x000fd20008f25670 */
[----:B------:R-:W-:Y:S05]  /*2360*/  BRA.U UP1, `(.L_x_38) ;  /* 0x0000000501487547 */ /* 0x000fea000b800000 */
[----:B------:R-:W-:Y:S01]  /*2370*/  ISETP.NE.AND P2, PT, R2, RZ, PT ;  /* 0x000000ff0200720c */ /* 0x000fe20003f45270 */
[----:B------:R-:W-:Y:S01]  /*2380*/  IMAD.MOV.U32 R12, RZ, RZ, 0x1 ;  /* 0x00000001ff0c7424 */ /* 0x000fe200078e00ff */
[----:B------:R-:W-:Y:S02]  /*2390*/  CS2R R10, SRZ ;  /* 0x00000000000a7805 */ /* 0x000fe4000001ff00 */
[----:B------:R-:W-:Y:S01]  /*23a0*/  CS2R R8, SRZ ;  /* 0x0000000000087805 */ /* 0x000fe2000001ff00 */
[----:B------:R-:W-:Y:S01]  /*23b0*/  UMOV UR4, 0x400 ;  /* 0x0000040000047882 */ /* 0x000fe20000000000 */
[----:B------:R-:W-:Y:S01]  /*23c0*/  UMOV UR6, URZ ;  /* 0x000000ff00067c82 */ /* 0x000fe20008000000 */
[----:B------:R-:W-:-:S12]  /*23d0*/  ULEA UR37, UR37, UR4, 0x18 ;  /* 0x0000000425257291 */ /* 0x000fd8000f8ec0ff */
.L_x_42:
[----:B------:R-:W-:Y:S02]  /*23e0*/  LEA R0, R8, UR37, 0x3 ;  /* 0x0000002508007c11 */ /* 0x000fe4000f8e18ff */
[----:B------:R-:W-:-:S03]  /*23f0*/  SHF.L.U32 R5, R9, 0x1f, RZ ;  /* 0x0000001f09057819 */ /* 0x000fc600000006ff */
[----:B------:R-:W-:Y:S01]  /*2400*/  VIADD R4, R0, 0xb0 ;  /* 0x000000b000047836 */ /* 0x000fe20000000000 */
[----:B------:R-:W1:Y:S02]  /*2410*/  SYNCS.PHASECHK.TRANS64.TRYWAIT P0, [R0+URZ+0xa0], R5 ;  /* 0x0000a005000075a7 */ /* 0x000e6400080011ff */
[----:B-1----:R-:W-:Y:S05]  /*2420*/  @!P0 BRA `(.L_x_39) ;  /* 0x0000003c00648947 */ /* 0x002fea0003800000 */
.L_x_99:
[----:B------:R-:W-:Y:S01]  /*2430*/  ULEA UR5, UR6, UR37, 0x3 ;  /* 0x0000002506057291 */ /* 0x000fe2000f8e18ff */
[----:B------:R-:W-:Y:S02]  /*2440*/  PRMT R4, RZ, 0x654, R4 ;  /* 0x00000654ff047816 */ /* 0x000fe40000000004 */
[----:B-1----:R-:W-:Y:S01]  /*2450*/  SHF.L.U32 R5, R12, 0x1f, RZ ;  /* 0x0000001f0c057819 */ /* 0x002fe200000006ff */
[----:B------:R-:W-:Y:S01]  /*2460*/  UIADD3 UR4, UPT, UPT, UR5, 0x40, URZ ;  /* 0x0000004005047890 */ /* 0x000fe2000fffe0ff */
[----:B------:R1:W-:Y:S05]  /*2470*/  SYNCS.ARRIVE.TRANS64.RED.A1T0 RZ, [R4+URZ], RZ ;  /* 0x000000ff04ff79a7 */ /* 0x0003ea00081004ff */
[----:B------:R-:W-:Y:S01]  /*2480*/  IMAD.U32 R7, RZ, RZ, UR4 ;  /* 0x00000004ff077e24 */ /* 0x000fe2000f8e00ff */
[----:B------:R-:W2:Y:S04]  /*2490*/  SYNCS.PHASECHK.TRANS64.TRYWAIT P0, [UR5+0x50], R5 ;  /* 0x00005005ff0075a7 */ /* 0x000ea80008001105 */
[----:B------:R-:W-:Y:S01]  /*24a0*/  PRMT R6, R2, 0x654, R7 ;  /* 0x0000065402067816 */ /* 0x000fe20000000007 */
[----:B-1----:R-:W-:Y:S01]  /*24b0*/  @!P2 IMAD.MOV.U32 R4, RZ, RZ, 0x10 ;  /* 0x00000010ff04a424 */ /* 0x002fe200078e00ff */
[----:B--2---:R-:W-:Y:S06]  /*24c0*/  @!P0 BRA `(.L_x_40) ;  /* 0x0000003c00508947 */ /* 0x004fec0003800000 */
.L_x_101:
[----:B------:R-:W-:Y:S01]  /*24d0*/  ULEA UR4, UR6, UR37, 0x4 ;  /* 0x0000002506047291 */ /* 0x000fe2000f8e20ff */
[----:B------:R-:W-:Y:S01]  /*24e0*/  SEL R3, R6, R3, !P2 ;  /* 0x0000000306037207 */ /* 0x000fe20005000000 */
[----:B------:R-:W-:Y:S01]  /*24f0*/  UIADD3 UR5, UPT, UPT, UR5, 0x40, URZ ;  /* 0x0000004005057890 */ /* 0x000fe2000fffe0ff */
[----:B-1----:R-:W-:Y:S01]  /*2500*/  LEA R0, R11, UR37, 0x3 ;  /* 0x000000250b007c11 */ /* 0x002fe2000f8e18ff */
[----:B------:R-:W-:Y:S01]  /*2510*/  UIADD3 UR4, UPT, UPT, UR4, 0xd0, URZ ;  /* 0x000000d004047890 */ /* 0x000fe2000fffe0ff */
[----:B------:R-:W-:Y:S01]  /*2520*/  SHF.L.U32 R5, R10, 0x1f, RZ ;  /* 0x0000001f0a057819 */ /* 0x000fe200000006ff */
[----:B------:R1:W-:Y:S01]  /*2530*/  @!P2 SYNCS.ARRIVE.TRANS64.RED RZ, [R3+URZ], R4 ;  /* 0x0000000403ffa9a7 */ /* 0x0003e200080004ff */
[----:B------:R-:W-:Y:S01]  /*2540*/  UIADD3 UR6, UPT, UPT, UR6, 0x1, URZ ;  /* 0x0000000106067890 */ /* 0x000fe2000fffe0ff */
[----:B------:R-:W-:-:S03]  /*2550*/  VIADD R8, R8, 0x1 ;  /* 0x0000000108087836 */ /* 0x000fc60000000000 */
[----:B------:R-:W-:Y:S02]  /*2560*/  UISETP.NE.AND UP0, UPT, UR6, 0x2, UPT ;  /* 0x000000020600788c */ /* 0x000fe4000bf05270 */
[----:B------:R-:W-:Y:S06]  /*2570*/  UGETNEXTWORKID.BROADCAST [UR4], [UR5] ;  /* 0x00000000040073ca */ /* 0x000fec0008000100 */
[----:B------:R-:W-:Y:S01]  /*2580*/  USEL UR4, URZ, 0x1, UP0 ;  /* 0x00000001ff047887 */ /* 0x000fe20008000000 */
[----:B------:R-:W-:Y:S01]  /*2590*/  ISETP.NE.AND P0, PT, R8, 0x2, PT ;  /* 0x000000020800780c */ /* 0x000fe20003f05270 */
[----:B------:R-:W-:Y:S01]  /*25a0*/  USEL UR6, UR6, URZ, UP0 ;  /* 0x000000ff06067287 */ /* 0x000fe20008000000 */
[----:B------:R-:W2:Y:S03]  /*25b0*/  SYNCS.PHASECHK.TRANS64.TRYWAIT P1, [R0+URZ+0x40], R5 ;  /* 0x00004005000075a7 */ /* 0x000ea600080211ff */
[----:B------:R-:W-:Y:S01]  /*25c0*/  LOP3.LUT R12, R12, UR4, RZ, 0x3c, !PT ;  /* 0x000000040c0c7c12 */ /* 0x000fe2000f8e3cff */
[----:B-12---:R-:W-:Y:S07]  /*25d0*/  @!P1 BRA `(.L_x_41) ;  /* 0x0000003c00249947 */ /* 0x006fee0003800000 */
.L_x_102:
[C---:B------:R-:W-:Y:S01]  /*25e0*/  LEA R4, R11.reuse, UR37, 0x4 ;  /* 0x000000250b047c11 */ /* 0x040fe2000f8e20ff */
[----:B-1----:R-:W-:Y:S01]  /*25f0*/  VIADD R0, R0, 0x50 ;  /* 0x0000005000007836 */ /* 0x002fe20000000000 */
[----:B------:R-:W-:Y:S01]  /*2600*/  SEL R8, R8, RZ, P0 ;  /* 0x000000ff08087207 */ /* 0x000fe20000000000 */
[----:B------:R-:W-:-:S03]  /*2610*/  VIADD R11, R11, 0x1 ;  /* 0x000000010b0b7836 */ /* 0x000fc60000000000 */
[----:B------:R-:W1:Y:S01]  /*2620*/  LDS.128 R4, [R4+0xd0] ;  /* 0x0000d00004047984 */ /* 0x000e620000000c00 */
[----:B------:R-:W-:Y:S02]  /*2630*/  PRMT R0, RZ, 0x654, R0 ;  /* 0x00000654ff007816 */ /* 0x000fe40000000000 */
[C---:B------:R-:W-:Y:S01]  /*2640*/  ISETP.NE.AND P1, PT, R11.reuse, 0x2, PT ;  /* 0x000000020b00780c */ /* 0x040fe20003f25270 */
[----:B------:R-:W-:Y:S01]  /*2650*/  @!PT LDS RZ, [RZ] ;  /* 0x00000000fffff984 */ /* 0x000fe20000000800 */
[----:B------:R-:W-:Y:S01]  /*2660*/  @!PT LDS RZ, [RZ] ;  /* 0x00000000fffff984 */ /* 0x000fe20000000800 */
[----:B------:R-:W-:Y:S01]  /*2670*/  @!PT LDS RZ, [RZ] ;  /* 0x00000000fffff984 */ /* 0x000fe20000000800 */
[----:B------:R-:W-:Y:S01]  /*2680*/  @!PT LDS RZ, [RZ] ;  /* 0x00000000fffff984 */ /* 0x000fe20000000800 */
[----:B------:R2:W-:Y:S06]  /*2690*/  MEMBAR.ALL.CTA ;  /* 0x0000000000007992 */ /* 0x0005ec0000008000 */
[----:B--2---:R-:W2:Y:S01]  /*26a0*/  FENCE.VIEW.ASYNC.S ;  /* 0x00000000000073c6 */ /* 0x004ea20000000000 */
[----:B------:R-:W-:Y:S01]  /*26b0*/  SEL R11, R11, RZ, P1 ;  /* 0x000000ff0b0b7207 */ /* 0x000fe20000800000 */
[----:B--2---:R2:W-:Y:S01]  /*26c0*/  SYNCS.ARRIVE.TRANS64.RED.A1T0 RZ, [R0+URZ], RZ ;  /* 0x000000ff00ff79a7 */ /* 0x0045e200081004ff */
[----:B-1----:R-:W-:-:S02]  /*26d0*/  LOP3.LUT P3, RZ, R6, 0x1, RZ, 0xc0, !PT ;  /* 0x0000000106ff7812 */ /* 0x002fc4000786c0ff */
[----:B------:R-:W-:-:S04]  /*26e0*/  SEL R5, RZ, 0x1, P1 ;  /* 0x00000001ff057807 */ /* 0x000fc80000800000 */
[----:B------:R-:W-:Y:S02]  /*26f0*/  LOP3.LUT R10, R10, R5, RZ, 0x3c, !PT ;  /* 0x000000050a0a7212 */ /* 0x000fe400078e3cff */
[----:B--2---:R-:W-:-:S04]  /*2700*/  SEL R0, RZ, 0x1, P0 ;  /* 0x00000001ff007807 */ /* 0x004fc80000000000 */
[----:B------:R-:W-:Y:S01]  /*2710*/  LOP3.LUT R9, R9, R0, RZ, 0x3c, !PT ;  /* 0x0000000009097212 */ /* 0x000fe200078e3cff */
[----:B------:R-:W-:Y:S06]  /*2720*/  @P3 BRA `(.L_x_42) ;  /* 0xfffffffc002c3947 */ /* 0x000fec000383ffff */
[----:B------:R-:W-:Y:S01]  /*2730*/  ULEA UR5, UR6, UR37, 0x3 ;  /* 0x0000002506057291 */ /* 0x000fe2000f8e18ff */
[----:B------:R-:W-:-:S08]  /*2740*/  SHF.L.U32 R3, R12, 0x1f, RZ ;  /* 0x0000001f0c037819 */ /* 0x000fd000000006ff */
[----:B------:R-:W1:Y:S02]  /*2750*/  SYNCS.PHASECHK.TRANS64 P0, [UR5+0x50], R3 ;  /* 0x00005003ff0075a7 */ /* 0x000e640008001005 */
[----:B-1----:R-:W-:Y:S05]  /*2760*/  @P0 BRA `(.L_x_43) ;  /* 0x0000000000080947 */ /* 0x002fea0003800000 */
[----:B------:R-:W1:Y:S02]  /*2770*/  SYNCS.PHASECHK.TRANS64.TRYWAIT P0, [UR5+0x50], R3 ;  /* 0x00005003ff0075a7 */ /* 0x000e640008001105 */
[----:B-1----:R-:W-:Y:S05]  /*2780*/  @!P0 BRA `(.L_x_44) ;  /* 0x0000003800cc8947 */ /* 0x002fea0003800000 */
.L_x_43:
[----:B------:R-:W-:-:S04]  /*2790*/  UIADD3 UR4, UPT, UPT, UR6, 0x1, URZ ;  /* 0x0000000106047890 */ /* 0x000fc8000fffe0ff */
[----:B------:R-:W-:-:S04]  /*27a0*/  UISETP.NE.AND UP0, UPT, UR4, 0x2, UPT ;  /* 0x000000020400788c */ /* 0x000fc8000bf05270 */
[----:B------:R-:W-:Y:S02]  /*27b0*/  USEL UR7, URZ, 0x1, UP0 ;  /* 0x00000001ff077887 */ /* 0x000fe40008000000 */
[----:B------:R-:W-:-:S04]  /*27c0*/  USEL UR4, UR4, URZ, UP0 ;  /* 0x000000ff04047287 */ /* 0x000fc80008000000 */
[----:B------:R-:W-:Y:S01]  /*27d0*/  ULEA UR4, UR4, UR37, 0x3 ;  /* 0x0000002504047291 */ /* 0x000fe2000f8e18ff */
[----:B-1----:R-:W-:-:S04]  /*27e0*/  LOP3.LUT R3, R12, UR7, RZ, 0x3c, !PT ;  /* 0x000000070c037c12 */ /* 0x002fc8000f8e3cff */
[----:B------:R-:W-:-:S04]  /*27f0*/  SHF.L.U32 R0, R3, 0x1f, RZ ;  /* 0x0000001f03007819 */ /* 0x000fc800000006ff */
[----:B------:R-:W1:Y:S02]  /*2800*/  SYNCS.PHASECHK.TRANS64 P0, [UR4+0x50], R0 ;  /* 0x00005000ff0075a7 */ /* 0x000e640008001004 */
[----:B-1----:R-:W-:Y:S05]  /*2810*/  @P0 EXIT ;  /* 0x000000000000094d */ /* 0x002fea0003800000 */
[----:B------:R-:W-:Y:S02]  /*2820*/  SHF.L.U32 R3, R3, 0x1f, RZ ;  /* 0x0000001f03037819 */ /* 0x000fe400000006ff */
[----:B------:R-:W-:-:S07]  /*2830*/  MOV R0, UR4 ;  /* 0x0000000400007c02 */ /* 0x000fce0008000f00 */
.L_x_45:
[----:B-1----:R1:W2:Y:S02]  /*2840*/  SYNCS.PHASECHK.TRANS64.TRYWAIT P0, [R0+URZ+0x50], R3 ;  /* 0x00005003000075a7 */ /* 0x0022a400080011ff */
[----:B--2---:R-:W-:Y:S05]  /*2850*/  @!P0 NANOSLEEP.SYNCS 0x989680 ;  /* 0x009896800000895d */ /* 0x004fea0003900000 */
[----:B------:R-:W2:Y:S02]  /*2860*/  @!P0 SYNCS.PHASECHK.TRANS64 P0, [R0+URZ+0x50], R3 ;  /* 0x00005003000085a7 */ /* 0x000ea400080010ff */
[----:B--2---:R-:W-:Y:S05]  /*2870*/  @P0 EXIT ;  /* 0x000000000000094d */ /* 0x004fea0003800000 */
[----:B------:R-:W-:Y:S05]  /*2880*/  BRA `(.L_x_45) ;  /* 0xfffffffc00ec7947 */ /* 0x000fea000383ffff */
.L_x_38:
[----:B------:R-:W-:-:S09]  /*2890*/  UISETP.NE.AND UP1, UPT, UR8, URZ, UPT ;  /* 0x000000ff0800728c */ /* 0x000fd2000bf25270 */
[----:B------:R-:W-:Y:S05]  /*28a0*/  BRA.U UP1, `(.L_x_46) ;  /* 0x0000000d01cc7547 */ /* 0x000fea000b800000 */
[----:B------:R-:W-:Y:S01]  /*28b0*/  UMOV UR4, 0x40 ;  /* 0x0000004000047882 */ /* 0x000fe20000000000 */
[----:B------:R-:W-:Y:S01]  /*28c0*/  NOP ;  /* 0x0000000000007918 */ /* 0x000fe20000000000 */
[----:B------:R-:W-:Y:S01]  /*28d0*/  ULEA UR4, UR37, UR4, 0x18 ;  /* 0x0000000425047291 */ /* 0x000fe2000f8ec0ff */
[----:B------:R-:W-:Y:S02]  /*28e0*/  UMOV UR5, 0x400 ;  /* 0x0000040000057882 */ /* 0x000fe40000000000 */
[----:B------:R-:W-:-:S06]  /*28f0*/  ULEA UR37, UR37, UR5, 0x18 ;  /* 0x0000000525257291 */ /* 0x000fcc000f8ec0ff */
[----:B------:R-:W1:Y:S02]  /*2900*/  LDS.U8 R0, [UR4+0x1c] ;  /* 0x00001c04ff007984 */ /* 0x000e640008000000 */
[----:B-1----:R-:W-:-:S13]  /*2910*/  ISETP.NE.AND P0, PT, R0, RZ, PT ;  /* 0x000000ff0000720c */ /* 0x002fda0003f05270 */
[----:B------:R-:W-:Y:S05]  /*2920*/  @P0 BRA `(.L_x_47) ;  /* 0x0000000000580947 */ /* 0x000fea0003800000 */
[----:B------:R-:W-:-:S13]  /*2930*/  ELECT P0, URZ, PT ;  /* 0x0000000000ff782f */ /* 0x000fda0003800000 */
[----:B------:R-:W-:Y:S05]  /*2940*/  @!P0 BRA `(.L_x_48) ;  /* 0x0000000000608947 */ /* 0x000fea0003800000 */
[----:B------:R-:W-:Y:S01]  /*2950*/  UMOV UR5, 0x10 ;  /* 0x0000001000057882 */ /* 0x000fe20000000000 */
[----:B------:R-:W-:Y:S01]  /*2960*/  HFMA2 R0, -RZ, RZ, 0, 5.9604644775390625e-08 ;  /* 0x00000001ff007431 */ /* 0x000fe200000001ff */
[----:B------:R-:W-:-:S03]  /*2970*/  MOV R2, 0xffff ;  /* 0x0000ffff00027802 */ /* 0x000fc60000000f00 */
[----:B------:R-:W-:Y:S04]  /*2980*/  DEPBAR.LE SB1, 0x36 ;  /* 0x00009d800000791a */ /* 0x000fe80000000000 */
[----:B------:R-:W1:Y:S02]  /*2990*/  UTCATOMSWS.FIND_AND_SET.ALIGN UP0, UR5, UR5 ;  /* 0x00000005000575e3 */ /* 0x000e640008000800 */
[----:B-1----:R-:W-:Y:S01]  /*29a0*/  MOV R3, UR5 ;  /* 0x0000000500037c02 */ /* 0x002fe20008000f00 */
[----:B------:R-:W-:Y:S06]  /*29b0*/  BRA.U UP0, `(.L_x_49) ;  /* 0x0000000100187547 */ /* 0x000fec000b800000 */
.L_x_50:
[----:B------:R-:W-:Y:S05]  /*29c0*/  NANOSLEEP 0x64 ;  /* 0x000000640000795d */ /* 0x000fea0003800000 */
[----:B------:R-:W-:-:S05]  /*29d0*/  UMOV UR5, 0x10 ;  /* 0x0000001000057882 */ /* 0x000fca0000000000 */
[----:B------:R-:W-:Y:S04]  /*29e0*/  DEPBAR.LE SB1, 0x36 ;  /* 0x00009d800000791a */ /* 0x000fe80000000000 */
[----:B------:R-:W1:Y:S02]  /*29f0*/  UTCATOMSWS.FIND_AND_SET.ALIGN UP0, UR5, UR5 ;  /* 0x00000005000575e3 */ /* 0x000e640008000800 */
[----:B-1----:R-:W-:Y:S01]  /*2a00*/  MOV R3, UR5 ;  /* 0x0000000500037c02 */ /* 0x002fe20008000f00 */
[----:B------:R-:W-:Y:S05]  /*2a10*/  BRA.U !UP0, `(.L_x_50) ;  /* 0xfffffffd08e87547 */ /* 0x000fea000b83ffff */
.L_x_49:
[-C--:B------:R-:W-:Y:S02]  /*2a20*/  SHF.L.U32 R2, R2, R3.reuse, RZ ;  /* 0x0000000302027219 */ /* 0x080fe400000006ff */
[----:B------:R-:W-:Y:S01]  /*2a30*/  SHF.L.U32 R0, R0, R3, RZ ;  /* 0x0000000300007219 */ /* 0x000fe200000006ff */
[----:B------:R-:W-:Y:S02]  /*2a40*/  IMAD.SHL.U32 R3, R3, 0x20, RZ ;  /* 0x0000002003037824 */ /* 0x000fe400078e00ff */
[----:B------:R1:W-:Y:S04]  /*2a50*/  ATOMS.OR RZ, [UR4+0x14], R2 ;  /* 0x00001402ffff798c */ /* 0x0003e8000b000004 */
[----:B------:R1:W-:Y:S04]  /*2a60*/  ATOMS.OR RZ, [UR4+0x18], R0 ;  /* 0x00001800ffff798c */ /* 0x0003e8000b000004 */
[----:B------:R1:W-:Y:S01]  /*2a70*/  STS [UR37+0xf0], R3 ;  /* 0x0000f003ff007988 */ /* 0x0003e20008000825 */
[----:B------:R-:W-:Y:S05]  /*2a80*/  BRA `(.L_x_48) ;  /* 0x0000000000107947 */ /* 0x000fea0003800000 */
.L_x_47:
[----:B------:R-:W-:Y:S02]  /*2a90*/  MOV R0, 0xffffffff ;  /* 0xffffffff00007802 */ /* 0x000fe40000000f00 */
[----:B------:R-:W-:-:S03]  /*2aa0*/  MOV R2, 0x2ad0 ;  /* 0x00002ad000027802 */ /* 0x000fc60000000f00 */
[----:B------:R1:W-:Y:S04]  /*2ab0*/  STS [UR37+0xf0], R0 ;  /* 0x0000f000ff007988 */ /* 0x0003e80008000825 */
[----:B-1-3-5:R-:W-:Y:S05]  /*2ac0*/  CALL.REL.NOINC `($__internal_1_$__cuda_sm10x_tcgen05_guardrail_trap_phase_invalid_during_alloc) ;  /* 0x0000003c00487944 */ /* 0x02afea0003c00000 */
.L_x_48:
[----:B------:R-:W-:Y:S05]  /*2ad0*/  WARPSYNC.ALL ;  /* 0x0000000000007948 */ /* 0x000fea0003800000 */
[----:B------:R-:W2:Y:S01]  /*2ae0*/  S2UR UR5, SR_CgaCtaId ;  /* 0x00000000000579c3 */ /* 0x000ea20000008800 */
[----:B------:R-:W-:Y:S01]  /*2af0*/  UMOV UR4, 0x400 ;  /* 0x0000040000047882 */ /* 0x000fe20000000000 */
[----:B------:R-:W-:-:S06]  /*2b00*/  NOP ;  /* 0x0000000000007918 */ /* 0x000fcc0000000000 */
[----:B------:R-:W-:Y:S06]  /*2b10*/  BAR.ARV 0x6, 0xa0 ;  /* 0x0182800000007b1d */ /* 0x000fec0000002000 */
[----:B------:R-:W4:Y:S01]  /*2b20*/  LDCU UR7, c[0x0][0x38c] ;  /* 0x00007180ff0777ac */ /* 0x000f220008000800 */
[----:B------:R-:W-:Y:S01]  /*2b30*/  IMAD.MOV.U32 R11, RZ, RZ, 0x1 ;  /* 0x00000001ff0b7424 */ /* 0x000fe200078e00ff */
[----:B------:R-:W-:Y:S01]  /*2b40*/  CS2R R8, SRZ ;  /* 0x0000000000087805 */ /* 0x000fe2000001ff00 */
[----:B------:R-:W-:Y:S01]  /*2b50*/  IMAD.MOV.U32 R10, RZ, RZ, RZ ;  /* 0x000000ffff0a7224 */ /* 0x000fe200078e00ff */
[----:B------:R-:W3:Y:S01]  /*2b60*/  LDCU UR6, c[0x0][0x38c] ;  /* 0x00007180ff0677ac */ /* 0x000ee20008000800 */
[----:B------:R-:W-:Y:S01]  /*2b70*/  UMOV UR15, URZ ;  /* 0x000000ff000f7c82 */ /* 0x000fe20008000000 */
[----:B------:R-:W-:Y:S01]  /*2b80*/  UMOV UR14, URZ ;  /* 0x000000ff000e7c82 */ /* 0x000fe20008000000 */
[----:B--2---:R-:W-:Y:S01]  /*2b90*/  ULEA UR5, UR5, UR4, 0x18 ;  /* 0x0000000405057291 */ /* 0x004fe2000f8ec0ff */
[----:B------:R-:W-:Y:S01]  /*2ba0*/  UMOV UR24, 0x0 ;  /* 0x0000000000187882 */ /* 0x000fe20000000000 */
[----:B------:R-:W-:-:S02]  /*2bb0*/  UMOV UR25, 0x4100010 ;  /* 0x0410001000197882 */ /* 0x000fc40000000000 */
[----:B------:R-:W-:Y:S02]  /*2bc0*/  UIADD3 UR10, UPT, UPT, UR5, 0x2400, URZ ;  /* 0x00002400050a7890 */ /* 0x000fe4000fffe0ff */
[----:B------:R-:W-:Y:S02]  /*2bd0*/  UIADD3 UR11, UPT, UPT, UR5, 0x6400, URZ ;  /* 0x00006400050b7890 */ /* 0x000fe4000fffe0ff */
[----:B----4-:R-:W-:Y:S01]  /*2be0*/  UIADD3 UR7, UPT, UPT, UR7, 0x7f, URZ ;  /* 0x0000007f07077890 */ /* 0x010fe2000fffe0ff */
[----:B-1----:R-:W1:Y:S01]  /*2bf0*/  LDS R0, [UR5+0xf0] ;  /* 0x0000f005ff007984 */ /* 0x002e620008000800 */
[----:B------:R-:W-:Y:S02]  /*2c00*/  USHF.R.U32.HI UR10, URZ, 0x4, UR10 ;  /* 0x00000004ff0a7899 */ /* 0x000fe4000801160a */
[----:B------:R-:W-:Y:S02]  /*2c10*/  USHF.R.S32.HI UR4, URZ, 0x1f, UR7 ;  /* 0x0000001fff047899 */ /* 0x000fe40008011407 */
[----:B------:R-:W-:-:S02]  /*2c20*/  USHF.R.U32.HI UR11, URZ, 0x4, UR11 ;  /* 0x00000004ff0b7899 */ /* 0x000fc4000801160b */
[----:B------:R-:W-:Y:S02]  /*2c30*/  ULEA.HI UR4, UR4, UR7, URZ, 0x7 ;  /* 0x0000000704047291 */ /* 0x000fe4000f8f38ff */
[----:B------:R-:W-:Y:S02]  /*2c40*/  ULOP3.LUT UR10, UR10, 0x3fff, URZ, 0xc0, !UPT ;  /* 0x00003fff0a0a7892 */ /* 0x000fe4000f8ec0ff */
[----:B------:R-:W-:Y:S02]  /*2c50*/  USHF.R.S32.HI UR4, URZ, 0x7, UR4 ;  /* 0x00000007ff047899 */ /* 0x000fe40008011404 */
[----:B------:R-:W-:Y:S02]  /*2c60*/  ULOP3.LUT UR11, UR11, 0x3fff, URZ, 0xc0, !UPT ;  /* 0x00003fff0b0b7892 */ /* 0x000fe4000f8ec0ff */
[----:B------:R-:W-:Y:S01]  /*2c70*/  UISETP.LT.AND UP0, UPT, UR4, 0x1, UPT ;  /* 0x000000010400788c */ /* 0x000fe2000bf01270 */
[----:B------:R-:W-:Y:S01]  /*2c80*/  UMOV UR22, 0x0 ;  /* 0x0000000000167882 */ /* 0x000fe20000000000 */
[----:B------:R-:W-:-:S02]  /*2c90*/  UMOV UR23, 0x4100010 ;  /* 0x0410001000177882 */ /* 0x000fc40000000000 */
[----:B------:R-:W-:Y:S02]  /*2ca0*/  USEL UR9, UR4, 0x1, !UP0 ;  /* 0x0000000104097887 */ /* 0x000fe4000c000000 */
[----:B------:R-:W-:Y:S02]  /*2cb0*/  ULOP3.LUT UR10, UR10, 0x10000, URZ, 0xfc, !UPT ;  /* 0x000100000a0a7892 */ /* 0x000fe4000f8efcff */
[----:B------:R-:W-:Y:S02]  /*2cc0*/  ULOP3.LUT UR11, UR11, 0x10000, URZ, 0xfc, !UPT ;  /* 0x000100000b0b7892 */ /* 0x000fe4000f8efcff */
[----:B------:R-:W-:Y:S02]  /*2cd0*/  UIADD3 UR9, UPT, UPT, -UR9, URZ, URZ ;  /* 0x000000ff09097290 */ /* 0x000fe4000fffe1ff */
[----:B---3--:R-:W-:Y:S01]  /*2ce0*/  UISETP.GE.AND UP3, UPT, UR6, 0x1, UPT ;  /* 0x000000010600788c */ /* 0x008fe2000bf66270 */
[----:B------:R-:W-:Y:S01]  /*2cf0*/  UMOV UR20, 0x0 ;  /* 0x0000000000147882 */ /* 0x000fe20000000000 */
[----:B------:R-:W-:Y:S01]  /*2d00*/  UMOV UR21, 0x4100010 ;  /* 0x0410001000157882 */ /* 0x000fe20000000000 */
[----:B------:R-:W-:Y:S01]  /*2d10*/  UMOV UR18, 0x0 ;  /* 0x0000000000127882 */ /* 0x000fe20000000000 */
[----:B------:R-:W-:Y:S01]  /*2d20*/  UMOV UR19, 0x4100010 ;  /* 0x0410001000137882 */ /* 0x000fe20000000000 */
[----:B-1----:R-:W-:-:S15]  /*2d30*/  R2UR UR16, R0 ;  /* 0x00000000001072ca */ /* 0x002fde00000e0000 */
.L_x_57:
[----:B------:R-:W-:Y:S02]  /*2d40*/  LEA R0, R10, UR5, 0x3 ;  /* 0x000000050a007c11 */ /* 0x000fe4000f8e18ff */
[----:B------:R-:W-:Y:S02]  /*2d50*/  SHF.L.U32 R5, R9, 0x1f, RZ ;  /* 0x0000001f09057819 */ /* 0x000fe400000006ff */
[----:B------:R-:W-:Y:S01]  /*2d60*/  PLOP3.LUT P0, PT, PT, PT, UP3, 0x80, 0x8 ;  /* 0x000000000008781c */ /* 0x000fe20003f0f038 */
[----:B------:R-:W-:Y:S01]  /*2d70*/  VIADD R3, R0, 0x50 ;  /* 0x0000005000037836 */ /* 0x000fe20000000000 */
[----:B-1----:R-:W1:Y:S02]  /*2d80*/  SYNCS.PHASECHK.TRANS64.TRYWAIT P1, [R0+URZ+0x40], R5 ;  /* 0x00004005000075a7 */ /* 0x002e6400080211ff */
[----:B-1-3--:R-:W-:Y:S09]  /*2d90*/  @!P1 BRA `(.L_x_51) ;  /* 0x0000003400609947 */ /* 0x00aff20003800000 */
.L_x_104:
[----:B------:R-:W-:Y:S01]  /*2da0*/  LEA R4, R10, UR5, 0x4 ;  /* 0x000000050a047c11 */ /* 0x000fe2000f8e20ff */
[----:B------:R-:W-:Y:S01]  /*2db0*/  @UP3 ULEA UR6, UR14, UR5, 0x3 ;  /* 0x000000050e063291 */ /* 0x000fe2000f8e18ff */
[----:B------:R-:W-:Y:S01]  /*2dc0*/  PLOP3.LUT P2, PT, PT, PT, PT, 0x80, 0x8 ;  /* 0x000000000008781c */ /* 0x000fe20003f4f070 */
[----:B------:R-:W-:Y:S01]  /*2dd0*/  ULEA UR7, UR15, UR5, 0x3 ;  /* 0x000000050f077291 */ /* 0x000fe2000f8e18ff */
[----:B------:R-:W-:Y:S02]  /*2de0*/  PRMT R3, RZ, 0x654, R3 ;  /* 0x00000654ff037816 */ /* 0x000fe40000000003 */
[----:B-1----:R-:W1:Y:S01]  /*2df0*/  LDS.128 R4, [R4+0xd0] ;  /* 0x0000d00004047984 */ /* 0x002e620000000c00 */
[----:B------:R-:W-:Y:S02]  /*2e00*/  @P0 SHF.L.U32 R2, R8, 0x1f, RZ ;  /* 0x0000001f08020819 */ /* 0x000fe400000006ff */
[----:B------:R-:W-:Y:S01]  /*2e10*/  SHF.L.U32 R0, R11, 0x1f, RZ ;  /* 0x0000001f0b007819 */ /* 0x000fe200000006ff */
[----:B------:R-:W-:Y:S01]  /*2e20*/  @!PT LDS RZ, [RZ] ;  /* 0x00000000fffff984 */ /* 0x000fe20000000800 */
[----:B------:R-:W-:Y:S01]  /*2e30*/  @!PT LDS RZ, [RZ] ;  /* 0x00000000fffff984 */ /* 0x000fe20000000800 */
[----:B------:R-:W-:Y:S01]  /*2e40*/  @!PT LDS RZ, [RZ] ;  /* 0x00000000fffff984 */ /* 0x000fe20000000800 */
[----:B------:R-:W-:Y:S01]  /*2e50*/  @!PT LDS RZ, [RZ] ;  /* 0x00000000fffff984 */ /* 0x000fe20000000800 */
[----:B------:R2:W-:Y:S06]  /*2e60*/  MEMBAR.ALL.CTA ;  /* 0x0000000000007992 */ /* 0x0005ec0000008000 */
[----:B--2---:R-:W2:Y:S02]  /*2e70*/  FENCE.VIEW.ASYNC.S ;  /* 0x00000000000073c6 */ /* 0x004ea40000000000 */
[----:B--2---:R2:W-:Y:S01]  /*2e80*/  SYNCS.ARRIVE.TRANS64.RED.A1T0 RZ, [R3+URZ], RZ ;  /* 0x000000ff03ff79a7 */ /* 0x0045e200081004ff */
[----:B------:R2:W3:Y:S01]  /*2e90*/  @P0 SYNCS.PHASECHK.TRANS64.TRYWAIT P2, [UR6], R2 ;  /* 0x00000002ff0005a7 */ /* 0x0004e20008041106 */
[----:B------:R-:W-:Y:S01]  /*2ea0*/  ULEA.HI UR6, UR15, UR15, URZ, 0x1 ;  /* 0x0000000f0f067291 */ /* 0x000fe2000f8f08ff */
[----:B-1----:R-:W-:-:S03]  /*2eb0*/  LOP3.LUT P1, RZ, R6, 0x1, RZ, 0xc0, !PT ;  /* 0x0000000106ff7812 */ /* 0x002fc6000782c0ff */
[----:B------:R-:W-:Y:S02]  /*2ec0*/  USHF.L.U32 UR8, UR6, 0x5, URZ ;  /* 0x0000000506087899 */ /* 0x000fe400080006ff */
[----:B------:R-:W-:Y:S02]  /*2ed0*/  ULOP3.LUT UR6, UR6, 0xffe, URZ, 0xc0, !UPT ;  /* 0x00000ffe06067892 */ /* 0x000fe4000f8ec0ff */
[----:B------:R-:W-:Y:S02]  /*2ee0*/  ULOP3.LUT UR8, UR8, 0xffffffc0, URZ, 0xc0, !UPT ;  /* 0xffffffc008087892 */ /* 0x000fe4000f8ec0ff */
[----:B------:R-:W-:Y:S02]  /*2ef0*/  UIADD3 UR6, UPT, UPT, -UR6, UR15, URZ ;  /* 0x0000000f06067290 */ /* 0x000fe4000fffe1ff */
[----:B------:R-:W-:Y:S01]  /*2f00*/  UIADD3 UR8, UPT, UPT, UR16, UR8, URZ ;  /* 0x0000000810087290 */ /* 0x000fe2000fffe0ff */
[----:B------:R-:W1:Y:S03]  /*2f10*/  SYNCS.PHASECHK.TRANS64.TRYWAIT P0, [UR7+0x80], R0 ;  /* 0x00008000ff0075a7 */ /* 0x000e660008001107 */
[----:B------:R-:W-:Y:S01]  /*2f20*/  ULEA UR8, UR6, UR8, 0x14 ;  /* 0x0000000806087291 */ /* 0x000fe2000f8ea0ff */
[----:B-123--:R-:W-:Y:S11]  /*2f30*/  @!P0 BRA `(.L_x_52) ;  /* 0x00000034000c8947 */ /* 0x00eff60003800000 */
.L_x_106:
[----:B------:R-:W-:Y:S01]  /*2f40*/  IADD3 R10, PT, PT, R10, 0x1, RZ ;  /* 0x000000010a0a7810 */ /* 0x000fe20007ffe0ff */
[----:B------:R-:W-:Y:S06]  /*2f50*/  BRA.U !UP3, `(.L_x_53) ;  /* 0x000000010bc07547 */ /* 0x000fec000b800000 */
[----:B------:R-:W-:Y:S01]  /*2f60*/  UPLOP3.LUT UP4, UPT, UPT, UPT, UPT, 0x40, 0x4 ;  /* 0x000000000004789c */ /* 0x000fe20003f8e870 */
[----:B------:R-:W-:Y:S01]  /*2f70*/  UMOV UR13, UR9 ;  /* 0x00000009000d7c82 */ /* 0x000fe20008000000 */
[----:B------:R-:W-:Y:S01]  /*2f80*/  UMOV UR12, UR4 ;  /* 0x00000004000c7c82 */ /* 0x000fe20008000000 */
[----:B------:R-:W-:-:S08]  /*2f90*/  UMOV UR17, UR14 ;  /* 0x0000000e00117c82 */ /* 0x000fd00008000000 */
.L_x_56:
[----:B------:R-:W-:Y:S02]  /*2fa0*/  UIADD3 UR13, UPT, UPT, UR13, 0x1, URZ ;  /* 0x000000010d0d7890 */ /* 0x000fe4000fffe0ff */
[----:B--2---:R-:W-:Y:S02]  /*2fb0*/  ULEA UR6, UR17, UR5, 0x3 ;  /* 0x0000000511067291 */ /* 0x004fe4000f8e18ff */
[----:B------:R-:W-:Y:S01]  /*2fc0*/  UISETP.NE.AND UP0, UPT, UR13, URZ, UPT ;  /* 0x000000ff0d00728c */ /* 0x000fe2000bf05270 */
[----:B---3--:R-:W-:Y:S10]  /*2fd0*/  @P2 BRA `(.L_x_54) ;  /* 0x00000000000c2947 */ /* 0x008ff40003800000 */
[----:B-1----:R-:W-:Y:S04]  /*2fe0*/  SHF.L.U32 R3, R8, 0x1f, RZ ;  /* 0x0000001f08037819 */ /* 0x002fe800000006ff */
[----:B------:R-:W1:Y:S02]  /*2ff0*/  SYNCS.PHASECHK.TRANS64.TRYWAIT P0, [UR6], R3 ;  /* 0x00000003ff0075a7 */ /* 0x000e640008001106 */
[----:B-1----:R-:W-:Y:S05]  /*3000*/  @!P0 BRA `(.L_x_55) ;  /* 0x0000003000f08947 */ /* 0x002fea0003800000 */
.L_x_54:
[----:B------:R-:W-:Y:S01]  /*3010*/  UISETP.NE.AND UP1, UPT, UR12, 0x1, UPT ;  /* 0x000000010c00788c */ /* 0x000fe2000bf25270 */
[----:B------:R-:W-:Y:S01]  /*3020*/  PLOP3.LUT P2, PT, PT, PT, PT, 0x80, 0x8 ;  /* 0x000000000008781c */ /* 0x000fe20003f4f070 */
[----:B------:R-:W-:Y:S02]  /*3030*/  UIADD3 UR14, UPT, UPT, UR17, 0x1, URZ ;  /* 0x00000001110e7890 */ /* 0x000fe4000fffe0ff */
[----:B------:R-:W-:Y:S02]  /*3040*/  ULEA UR28, UR17, UR11, 0x9 ;  /* 0x0000000b111c7291 */ /* 0x000fe4000f8e48ff */
[----:B------:R-:W-:Y:S01]  /*3050*/  UISETP.NE.AND UP2, UPT, UR14, 0x2, UPT ;  /* 0x000000020e00788c */ /* 0x000fe2000bf45270 */
[----:B------:R-:W-:Y:S01]  /*3060*/  PLOP3.LUT P0, PT, PT, PT, UP1, 0x80, 0x8 ;  /* 0x000000000008781c */ /* 0x000fe20003f0f018 */
[----:B------:R-:W-:Y:S02]  /*3070*/  UIADD3 UR40, UPT, UPT, UR28, 0x2, URZ ;  /* 0x000000021c287890 */ /* 0x000fe4000fffe0ff */
[----:B------:R-:W-:Y:S02]  /*3080*/  USEL UR27, URZ, 0x1, UP2 ;  /* 0x00000001ff1b7887 */ /* 0x000fe40009000000 */
[----:B------:R-:W-:Y:S02]  /*3090*/  USEL UR14, UR14, URZ, UP2 ;  /* 0x000000ff0e0e7287 */ /* 0x000fe40009000000 */
[----:B------:R-:W-:Y:S02]  /*30a0*/  UIADD3 UR36, UPT, UPT, UR28, 0x4, URZ ;  /* 0x000000041c247890 */ /* 0x000fe4000fffe0ff */
[----:B------:R-:W-:Y:S01]  /*30b0*/  @UP1 ULEA UR26, UR14, UR5, 0x3 ;  /* 0x000000050e1a1291 */ /* 0x000fe2000f8e18ff */
[----:B------:R-:W-:Y:S01]  /*30c0*/  LOP3.LUT R8, R8, UR27, RZ, 0x3c, !PT ;  /* 0x0000001b08087c12 */ /* 0x000fe2000f8e3cff */
[----:B------:R-:W-:Y:S02]  /*30d0*/  UIADD3 UR32, UPT, UPT, UR28, 0x6, URZ ;  /* 0x000000061c207890 */ /* 0x000fe4000fffe0ff */
[----:B------:R-:W-:Y:S01]  /*30e0*/  UIADD3 UR6, UPT, UPT, UR6, 0x10, URZ ;  /* 0x0000001006067890 */ /* 0x000fe2000fffe0ff */
[----:B-1----:R-:W-:Y:S01]  /*30f0*/  @P0 SHF.L.U32 R0, R8, 0x1f, RZ ;  /* 0x0000001f08000819 */ /* 0x002fe200000006ff */
[----:B------:R-:W-:Y:S01]  /*3100*/  UIADD3 UR12, UPT, UPT, UR12, -0x1, URZ ;  /* 0xffffffff0c0c7890 */ /* 0x000fe2000fffe0ff */
[----:B------:R-:W-:Y:S02]  /*3110*/  UMOV UR29, 0x40004040 ;  /* 0x40004040001d7882 */ /* 0x000fe40000000000 */
[----:B------:R2:W3:Y:S01]  /*3120*/  @P0 SYNCS.PHASECHK.TRANS64.TRYWAIT P2, [UR26], R0 ;  /* 0x00000000ff0005a7 */ /* 0x0004e2000804111a */
[----:B------:R-:W-:Y:S01]  /*3130*/  ULEA UR26, UR17, UR10, 0x9 ;  /* 0x0000000a111a7291 */ /* 0x000fe2000f8e48ff */
[----:B------:R-:W-:Y:S01]  /*3140*/  UMOV UR27, 0x40004040 ;  /* 0x40004040001b7882 */ /* 0x000fe20000000000 */
[----:B------:R-:W-:Y:S02]  /*3150*/  UMOV UR41, 0x40004040 ;  /* 0x4000404000297882 */ /* 0x000fe40000000000 */
[----:B------:R-:W-:Y:S02]  /*3160*/  UIADD3 UR38, UPT, UPT, UR26, 0x2, URZ ;  /* 0x000000021a267890 */ /* 0x000fe4000fffe0ff */
[----:B------:R-:W-:Y:S02]  /*3170*/  UIADD3 UR34, UPT, UPT, UR26, 0x4, URZ ;  /* 0x000000041a227890 */ /* 0x000fe4000fffe0ff */
[----:B------:R-:W-:Y:S01]  /*3180*/  UIADD3 UR30, UPT, UPT, UR26, 0x6, URZ ;  /* 0x000000061a1e7890 */ /* 0x000fe2000fffe0ff */
[----:B------:R2:W-:Y:S01]  /*3190*/  UTCQMMA gdesc[UR26], gdesc[UR28], tmem[UR8], tmem[UR24], idesc[UR25], UP4 ;  /* 0x00ff181c1a0075ea */ /* 0x0005e2000a000308 */
[----:B------:R-:W-:Y:S01]  /*31a0*/  UPLOP3.LUT UP4, UPT, UPT, UPT, UPT, 0x80, 0x8 ;  /* 0x000000000008789c */ /* 0x000fe20003f8f070 */
[----:B------:R-:W-:Y:S01]  /*31b0*/  UMOV UR39, 0x40004040 ;  /* 0x4000404000277882 */ /* 0x000fe20000000000 */
[----:B------:R-:W-:Y:S01]  /*31c0*/  UMOV UR37, 0x40004040 ;  /* 0x4000404000257882 */ /* 0x000fe20000000000 */
[----:B------:R2:W-:Y:S01]  /*31d0*/  UTCQMMA gdesc[UR38], gdesc[UR40], tmem[UR8], tmem[UR22], idesc[UR23], UPT ;  /* 0x00ff1628260075ea */ /* 0x0005e2000b800308 */
[----:B------:R-:W-:Y:S01]  /*31e0*/  UMOV UR35, 0x40004040 ;  /* 0x4000404000237882 */ /* 0x000fe20000000000 */
[----:B------:R-:W-:Y:S01]  /*31f0*/  UMOV UR33, 0x40004040 ;  /* 0x4000404000217882 */ /* 0x000fe20000000000 */
[----:B------:R-:W-:Y:S01]  /*3200*/  UMOV UR31, 0x40004040 ;  /* 0x40004040001f7882 */ /* 0x000fe20000000000 */
[----:B------:R2:W-:Y:S01]  /*3210*/  UTCQMMA gdesc[UR34], gdesc[UR36], tmem[UR8], tmem[UR20], idesc[UR21], UPT ;  /* 0x00ff1424220075ea */ /* 0x0005e2000b800308 */
[----:B------:R2:W-:Y:S01]  /*3220*/  UTCQMMA gdesc[UR30], gdesc[UR32], tmem[UR8], tmem[UR18], idesc[UR19], UPT ;  /* 0x00ff12201e0075ea */ /* 0x0005e2000b800308 */
[----:B------:R2:W-:Y:S01]  /*3230*/  UTCBAR [UR6], URZ ;  /* 0x000000ff060073e9 */ /* 0x0005e200080000ff */
[----:B------:R-:W-:Y:S01]  /*3240*/  UMOV UR17, UR14 ;  /* 0x0000000e00117c82 */ /* 0x000fe20008000000 */
[----:B------:R-:W-:Y:S05]  /*3250*/  BRA.U UP0, `(.L_x_56) ;  /* 0xfffffffd00507547 */ /* 0x000fea000b83ffff */
.L_x_53:
[----:B------:R-:W-:Y:S01]  /*3260*/  UIADD3 UR15, UPT, UPT, UR15, 0x1, URZ ;  /* 0x000000010f0f7890 */ /* 0x000fe2000fffe0ff */
[C---:B------:R-:W-:Y:S01]  /*3270*/  ISETP.NE.AND P0, PT, R10.reuse, 0x2, PT ;  /* 0x000000020a00780c */ /* 0x040fe20003f05270 */
[----:B------:R-:W-:Y:S02]  /*3280*/  UIADD3 UR7, UPT, UPT, UR7, 0x60, URZ ;  /* 0x0000006007077890 */ /* 0x000fe4000fffe0ff */
[----:B------:R-:W-:Y:S01]  /*3290*/  UISETP.NE.AND UP0, UPT, UR15, 0x4, UPT ;  /* 0x000000040f00788c */ /* 0x000fe2000bf05270 */
[----:B-12---:R-:W-:Y:S02]  /*32a0*/  SEL R0, RZ, 0x1, P0 ;  /* 0x00000001ff007807 */ /* 0x006fe40000000000 */
[----:B------:R-:W-:Y:S01]  /*32b0*/  SEL R10, R10, RZ, P0 ;  /* 0x000000ff0a0a7207 */ /* 0x000fe20000000000 */
[----:B------:R-:W-:Y:S01]  /*32c0*/  USEL UR6, URZ, 0x1, UP0 ;  /* 0x00000001ff067887 */ /* 0x000fe20008000000 */
[----:B------:R-:W-:Y:S01]  /*32d0*/  LOP3.LUT R9, R9, R0, RZ, 0x3c, !PT ;  /* 0x0000000009097212 */ /* 0x000fe200078e3cff */
[----:B------:R-:W-:Y:S01]  /*32e0*/  USEL UR15, UR15, URZ, UP0 ;  /* 0x000000ff0f0f7287 */ /* 0x000fe20008000000 */
[----:B------:R1:W-:Y:S03]  /*32f0*/  UTCBAR [UR7], URZ ;  /* 0x000000ff070073e9 */ /* 0x0003e600080000ff */
[----:B------:R-:W-:Y:S01]  /*3300*/  LOP3.LUT R11, R11, UR6, RZ, 0x3c, !PT ;  /* 0x000000060b0b7c12 */ /* 0x000fe2000f8e3cff */
[----:B------:R-:W-:Y:S07]  /*3310*/  @P1 BRA `(.L_x_57) ;  /* 0xfffffff800881947 */ /* 0x000fee000383ffff */
[----:B------:R-:W2:Y:S01]  /*3320*/  S2UR UR4, SR_CgaCtaId ;  /* 0x00000000000479c3 */ /* 0x000ea20000008800 */
[----:B------:R-:W-:Y:S01]  /*3330*/  ELECT P0, URZ, PT ;  /* 0x0000000000ff782f */ /* 0x000fe20003800000 */
[----:B------:R-:W-:Y:S01]  /*3340*/  IMAD.MOV.U32 R0, RZ, RZ, 0x1 ;  /* 0x00000001ff007424 */ /* 0x000fe200078e00ff */
[----:B------:R-:W-:Y:S01]  /*3350*/  UIADD3 UR5, UPT, UPT, UR5, 0x80, URZ ;  /* 0x0000008005057890 */ /* 0x000fe2000fffe0ff */
[----:B------:R-:W-:Y:S01]  /*3360*/  SHF.L.U32 R3, R11, 0x1f, RZ ;  /* 0x0000001f0b037819 */ /* 0x000fe200000006ff */
[----:B------:R-:W-:-:S03]  /*3370*/  UMOV UR6, 0x40 ;  /* 0x0000004000067882 */ /* 0x000fc60000000000 */
[----:B------:R-:W-:Y:S01]  /*3380*/  UVIRTCOUNT.DEALLOC.SMPOOL 0x80 ;  /* 0x000000800000784c */ /* 0x000fe20000000000 */
[----:B--2---:R-:W-:Y:S02]  /*3390*/  ULEA UR4, UR4, UR6, 0x18 ;  /* 0x0000000604047291 */ /* 0x004fe4000f8ec0ff */
[----:B------:R-:W-:-:S07]  /*33a0*/  ULEA UR6, UR15, UR5, 0x3 ;  /* 0x000000050f067291 */ /* 0x000fce000f8e18ff */
[----:B------:R2:W-:Y:S02]  /*33b0*/  @P0 STS.U8 [UR4+0x1c], R0 ;  /* 0x00001c00ff000988 */ /* 0x0005e40008000004 */
[----:B------:R-:W4:Y:S02]  /*33c0*/  SYNCS.PHASECHK.TRANS64.TRYWAIT P0, [UR6], R3 ;  /* 0x00000003ff0075a7 */ /* 0x000f240008001106 */
[----:B--2-4-:R-:W-:Y:S05]  /*33d0*/  @!P0 BRA `(.L_x_58) ;  /* 0x0000003000148947 */ /* 0x014fea0003800000 */
.L_x_109:
[----:B-1----:R-:W-:-:S04]  /*33e0*/  UIADD3 UR7, UPT, UPT, UR15, 0x1, URZ ;  /* 0x000000010f077890 */ /* 0x002fc8000fffe0ff */
[----:B------:R-:W-:-:S04]  /*33f0*/  UISETP.NE.AND UP0, UPT, UR7, 0x4, UPT ;  /* 0x000000040700788c */ /* 0x000fc8000bf05270 */
[----:B------:R-:W-:Y:S02]  /*3400*/  USEL UR8, URZ, 0x1, UP0 ;  /* 0x00000001ff087887 */ /* 0x000fe40008000000 */
[----:B------:R-:W-:-:S04]  /*3410*/  USEL UR7, UR7, URZ, UP0 ;  /* 0x000000ff07077287 */ /* 0x000fc80008000000 */
[----:B------:R-:W-:Y:S01]  /*3420*/  ULEA UR6, UR7, UR5, 0x3 ;  /* 0x0000000507067291 */ /* 0x000fe2000f8e18ff */
[----:B------:R-:W-:-:S04]  /*3430*/  LOP3.LUT R2, R11, UR8, RZ, 0x3c, !PT ;  /* 0x000000080b027c12 */ /* 0x000fc8000f8e3cff */
[----:B--2---:R-:W-:-:S04]  /*3440*/  SHF.L.U32 R3, R2, 0x1f, RZ ;  /* 0x0000001f02037819 */ /* 0x004fc800000006ff */
[----:B------:R-:W1:Y:S02]  /*3450*/  SYNCS.PHASECHK.TRANS64.TRYWAIT P0, [UR6], R3 ;  /* 0x00000003ff0075a7 */ /* 0x000e640008001106 */
[----:B-1----:R-:W-:Y:S05]  /*3460*/  @!P0 BRA `(.L_x_59) ;  /* 0x0000003000088947 */ /* 0x002fea0003800000 */
.L_x_111:
[----:B------:R-:W-:-:S04]  /*3470*/  UIADD3 UR7, UPT, UPT, UR7, 0x1, URZ ;  /* 0x0000000107077890 */ /* 0x000fc8000fffe0ff */
[----:B------:R-:W-:-:S04]  /*3480*/  UISETP.NE.AND UP0, UPT, UR7, 0x4, UPT ;  /* 0x000000040700788c */ /* 0x000fc8000bf05270 */
[----:B------:R-:W-:Y:S02]  /*3490*/  USEL UR8, URZ, 0x1, UP0 ;  /* 0x00000001ff087887 */ /* 0x000fe40008000000 */
[----:B------:R-:W-:-:S04]  /*34a0*/  USEL UR7, UR7, URZ, UP0 ;  /* 0x000000ff07077287 */ /* 0x000fc80008000000 */
[----:B------:R-:W-:Y:S01]  /*34b0*/  ULEA UR6, UR7, UR5, 0x3 ;  /* 0x0000000507067291 */ /* 0x000fe2000f8e18ff */
[----:B------:R-:W-:-:S04]  /*34c0*/  LOP3.LUT R2, R2, UR8, RZ, 0x3c, !PT ;  /* 0x0000000802027c12 */ /* 0x000fc8000f8e3cff */
[----:B-1----:R-:W-:-:S04]  /*34d0*/  SHF.L.U32 R3, R2, 0x1f, RZ ;  /* 0x0000001f02037819 */ /* 0x002fc800000006ff */
[----:B------:R-:W1:Y:S02]  /*34e0*/  SYNCS.PHASECHK.TRANS64.TRYWAIT P0, [UR6], R3 ;  /* 0x00000003ff0075a7 */ /* 0x000e640008001106 */
[----:B-1----:R-:W-:Y:S05]  /*34f0*/  @!P0 BRA `(.L_x_60) ;  /* 0x0000002c00fc8947 */ /* 0x002fea0003800000 */
.L_x_113:
[----:B------:R-:W-:-:S04]  /*3500*/  UIADD3 UR7, UPT, UPT, UR7, 0x1, URZ ;  /* 0x0000000107077890 */ /* 0x000fc8000fffe0ff */
[----:B------:R-:W-:-:S04]  /*3510*/  UISETP.NE.AND UP0, UPT, UR7, 0x4, UPT ;  /* 0x000000040700788c */ /* 0x000fc8000bf05270 */
[----:B------:R-:W-:Y:S02]  /*3520*/  USEL UR6, URZ, 0x1, UP0 ;  /* 0x00000001ff067887 */ /* 0x000fe40008000000 */
[----:B------:R-:W-:-:S04]  /*3530*/  USEL UR7, UR7, URZ, UP0 ;  /* 0x000000ff07077287 */ /* 0x000fc80008000000 */
[----:B------:R-:W-:Y:S01]  /*3540*/  ULEA UR7, UR7, UR5, 0x3 ;  /* 0x0000000507077291 */ /* 0x000fe2000f8e18ff */
[----:B-1----:R-:W-:-:S04]  /*3550*/  LOP3.LUT R3, R2, UR6, RZ, 0x3c, !PT ;  /* 0x0000000602037c12 */ /* 0x002fc8000f8e3cff */
[----:B------:R-:W-:-:S04]  /*3560*/  SHF.L.U32 R3, R3, 0x1f, RZ ;  /* 0x0000001f03037819 */ /* 0x000fc800000006ff */
[----:B------:R-:W1:Y:S02]  /*3570*/  SYNCS.PHASECHK.TRANS64.TRYWAIT P0, [UR7], R3 ;  /* 0x00000003ff0075a7 */ /* 0x000e640008001107 */
[----:B-1----:R-:W-:Y:S05]  /*3580*/  @!P0 BRA `(.L_x_61) ;  /* 0x0000002c00f08947 */ /* 0x002fea0003800000 */
.L_x_115:
[----:B------:R-:W-:Y:S01]  /*3590*/  NOP ;  /* 0x0000000000007918 */ /* 0x000fe20000000000 */
[----:B-1----:R-:W1:Y:S01]  /*35a0*/  LDS R0, [UR4+0x14] ;  /* 0x00001404ff007984 */ /* 0x002e620008000800 */
[----:B------:R-:W-:Y:S01]  /*35b0*/  ULOP3.LUT UR6, UR16, 0xffff, URZ, 0xc0, !UPT ;  /* 0x0000ffff10067892 */ /* 0x000fe2000f8ec0ff */
[----:B------:R-:W-:Y:S01]  /*35c0*/  UMOV UR8, 0xffff ;  /* 0x0000ffff00087882 */ /* 0x000fe20000000000 */
[----:B------:R-:W-:Y:S02]  /*35d0*/  UMOV UR5, 0x1 ;  /* 0x0000000100057882 */ /* 0x000fe40000000000 */
[----:B------:R-:W-:-:S04]  /*35e0*/  USHF.R.U32.HI UR6, URZ, 0x5, UR6 ;  /* 0x00000005ff067899 */ /* 0x000fc80008011606 */
[----:B------:R-:W-:Y:S02]  /*35f0*/  USHF.L.U32 UR8, UR8, UR6, URZ ;  /* 0x0000000608087299 */ /* 0x000fe400080006ff */
[----:B------:R-:W-:-:S04]  /*3600*/  USHF.L.U32 UR5, UR5, UR6, URZ ;  /* 0x0000000605057299 */ /* 0x000fc800080006ff */
[----:B-1----:R-:W-:-:S04]  /*3610*/  LOP3.LUT R0, R0, UR8, RZ, 0xc0, !PT ;  /* 0x0000000800007c12 */ /* 0x002fc8000f8ec0ff */
[----:B------:R-:W-:-:S13]  /*3620*/  ISETP.NE.AND P0, PT, R0, UR8, PT ;  /* 0x0000000800007c0c */ /* 0x000fda000bf05270 */
[----:B------:R-:W-:Y:S05]  /*3630*/  @P0 BRA `(.L_x_62) ;  /* 0x0000000000580947 */ /* 0x000fea0003800000 */
[----:B------:R-:W1:Y:S02]  /*3640*/  LDS R0, [UR4+0x18] ;  /* 0x00001804ff007984 */ /* 0x000e640008000800 */
[----:B-1----:R-:W-:-:S04]  /*3650*/  LOP3.LUT R0, R0, UR5, RZ, 0xc0, !PT ;  /* 0x0000000500007c12 */ /* 0x002fc8000f8ec0ff */
[----:B------:R-:W-:-:S13]  /*3660*/  ISETP.NE.AND P0, PT, R0, UR5, PT ;  /* 0x0000000500007c0c */ /* 0x000fda000bf05270 */
[----:B------:R-:W-:Y:S05]  /*3670*/  @P0 BRA `(.L_x_63) ;  /* 0x00000000003c0947 */ /* 0x000fea0003800000 */
[----:B------:R-:W1:Y:S01]  /*3680*/  S2R R2, SR_LANEID ;  /* 0x0000000000027919 */ /* 0x000e620000000000 */
[----:B------:R-:W-:Y:S01]  /*3690*/  ULOP3.LUT UR8, URZ, UR8, URZ, 0x33, !UPT ;  /* 0x00000008ff087292 */ /* 0x000fe2000f8e33ff */
[----:B------:R-:W-:Y:S01]  /*36a0*/  LOP3.LUT R4, RZ, UR5, RZ, 0x33, !PT ;  /* 0x00000005ff047c12 */ /* 0x000fe2000f8e33ff */
[----:B------:R-:W-:Y:S02]  /*36b0*/  VOTEU.ANY UR7, UPT, PT ;  /* 0x0000000000077886 */ /* 0x000fe400038e0100 */
[----:B------:R-:W-:Y:S01]  /*36c0*/  UFLO.U32 UR7, UR7 ;  /* 0x00000007000772bd */ /* 0x000fe200080e0000 */
[----:B------:R-:W2:Y:S01]  /*36d0*/  REDUX UR5, R4 ;  /* 0x00000000040573c4 */ /* 0x000ea20000000000 */
[----:B------:R-:W-:-:S06]  /*36e0*/  IMAD.U32 R0, RZ, RZ, UR8 ;  /* 0x00000008ff007e24 */ /* 0x000fcc000f8e00ff */
[----:B------:R4:W-:Y:S01]  /*36f0*/  UTCATOMSWS.AND URZ, UR8 ;  /* 0x0000000800ff79e3 */ /* 0x0009e20008000000 */
[----:B------:R-:W3:Y:S01]  /*3700*/  REDUX UR6, R0 ;  /* 0x00000000000673c4 */ /* 0x000ee20000000000 */
[----:B-1----:R-:W-:Y:S01]  /*3710*/  ISETP.EQ.U32.AND P0, PT, R2, UR7, PT ;  /* 0x0000000702007c0c */ /* 0x002fe2000bf02070 */
[----:B--2---:R-:W-:Y:S01]  /*3720*/  IMAD.U32 R2, RZ, RZ, UR5 ;  /* 0x00000005ff027e24 */ /* 0x004fe2000f8e00ff */
[----:B---3--:R-:W-:-:S11]  /*3730*/  MOV R3, UR6 ;  /* 0x0000000600037c02 */ /* 0x008fd60008000f00 */
[----:B------:R4:W-:Y:S04]  /*3740*/  @P0 ATOMS.AND RZ, [UR4+0x14], R3 ;  /* 0x00001403ffff098c */ /* 0x0009e8000a800004 */
[----:B------:R4:W-:Y:S01]  /*3750*/  @P0 ATOMS.AND RZ, [UR4+0x18], R2 ;  /* 0x00001802ffff098c */ /* 0x0009e2000a800004 */
[----:B------:R-:W-:Y:S05]  /*3760*/  BRA `(.L_x_64) ;  /* 0x0000000000147947 */ /* 0x000fea0003800000 */
.L_x_63:
[----:B------:R-:W-:Y:S02]  /*3770*/  MOV R2, 0x3790 ;  /* 0x0000379000027802 */ /* 0x000fe40000000f00 */
[----:B---3-5:R-:W-:Y:S05]  /*3780*/  CALL.REL.NOINC `($__internal_0_$__cuda_sm10x_tcgen05_guardrail_trap_col_being_dealloced_not_returned_by_alloc) ;  /* 0x00000030000c7944 */ /* 0x028fea0003c00000 */
[----:B------:R-:W-:Y:S05]  /*3790*/  BRA `(.L_x_64) ;  /* 0x0000000000087947 */ /* 0x000fea0003800000 */
.L_x_62:
[----:B------:R-:W-:Y:S02]  /*37a0*/  MOV R2, 0x37c0 ;  /* 0x000037c000027802 */ /* 0x000fe40000000f00 */
[----:B---3-5:R-:W-:Y:S05]  /*37b0*/  CALL.REL.NOINC `($__internal_2_$__cuda_sm10x_tcgen05_guardrail_trap_unallocated_columns_being_dealloced) ;  /* 0x0000003000187944 */ /* 0x028fea0003c00000 */
.L_x_64:
[----:B------:R-:W-:Y:S01]  /*37c0*/  NOP ;  /* 0x0000000000007918 */ /* 0x000fe20000000000 */
[----:B----4-:R-:W-:Y:S05]  /*37d0*/  EXIT ;  /* 0x000000000000794d */ /* 0x010fea0003800000 */
.L_x_46:
[----:B------:R-:W-:-:S09]  /*37e0*/  UISETP.NE.OR UP2, UPT, UR8, 0x3, !UP2 ;  /* 0x000000030800788c */ /* 0x000fd2000d745670 */
[----:B------:R-:W-:Y:S05]  /*37f0*/  BRA.U UP2, `(.L_x_65) ;  /* 0x0000000902c87547 */ /* 0x000fea000b800000 */
[----:B------:R-:W1:Y:S01]  /*3800*/  LDCU.64 UR6, c[0x0][0x888] ;  /* 0x00011100ff0677ac */ /* 0x000e620008000a00 */
[----:B------:R-:W2:Y:S01]  /*3810*/  LDC R0, c[0x0][0xb30] ;  /* 0x0002cc00ff007b82 */ /* 0x000ea20000000800 */
[----:B------:R-:W-:Y:S01]  /*3820*/  IMAD.MOV.U32 R30, RZ, RZ, 0x1 ;  /* 0x00000001ff1e7424 */ /* 0x000fe200078e00ff */
[----:B------:R-:W-:Y:S01]  /*3830*/  CS2R R28, SRZ ;  /* 0x00000000001c7805 */ /* 0x000fe2000001ff00 */
[----:B------:R-:W4:Y:S01]  /*3840*/  LDCU.64 UR4, c[0x0][0x890] ;  /* 0x00011200ff0477ac */ /* 0x000f220008000a00 */
[----:B------:R-:W-:Y:S01]  /*3850*/  IMAD.MOV.U32 R25, RZ, RZ, 0x1000 ;  /* 0x00001000ff197424 */ /* 0x000fe200078e00ff */
[----:B------:R-:W-:-:S03]  /*3860*/  UMOV UR8, 0x400 ;  /* 0x0000040000087882 */ /* 0x000fc60000000000 */
[----:B------:R-:W3:Y:S01]  /*3870*/  LDC R19, c[0x0][0x370] ;  /* 0x0000dc00ff137b82 */ /* 0x000ee20000000800 */
[----:B------:R-:W-:-:S07]  /*3880*/  UPLOP3.LUT UP1, UPT, UPT, UPT, UPT, 0x40, 0x4 ;  /* 0x000000000004789c */ /* 0x000fce0003f2e870 */
[----:B------:R-:W3:Y:S01]  /*3890*/  LDC R2, c[0x0][0xb0c] ;  /* 0x0002c300ff027b82 */ /* 0x000ee20000000800 */
[----:B-1----:R-:W-:Y:S02]  /*38a0*/  UISETP.NE.U32.AND UP2, UPT, UR6, URZ, UPT ;  /* 0x000000ff0600728c */ /* 0x002fe4000bf45070 */
[----:B------:R-:W-:Y:S02]  /*38b0*/  ULEA UR6, UR37, UR8, 0x18 ;  /* 0x0000000825067291 */ /* 0x000fe4000f8ec0ff */
[----:B------:R-:W-:Y:S02]  /*38c0*/  UISETP.NE.AND.EX UP2, UPT, UR7, URZ, UPT, UP2 ;  /* 0x000000ff0700728c */ /* 0x000fe4000bf45320 */
[----:B------:R-:W-:Y:S01]  /*38d0*/  UIADD3 UR7, UPT, UPT, UR6, 0x20, URZ ;  /* 0x0000002006077890 */ /* 0x000fe2000fffe0ff */
[----:B------:R-:W1:Y:S01]  /*38e0*/  LDC R18, c[0x0][0xb20] ;  /* 0x0002c800ff127b82 */ /* 0x000e620000000800 */
[----:B----4-:R-:W-:Y:S01]  /*38f0*/  UISETP.NE.U32.AND UP3, UPT, UR4, URZ, UPT ;  /* 0x000000ff0400728c */ /* 0x010fe2000bf65070 */
[----:B--2---:R-:W-:Y:S01]  /*3900*/  ISETP.NE.AND P1, PT, R0, 0x1, PT ;  /* 0x000000010000780c */ /* 0x004fe20003f25270 */
[----:B------:R-:W-:-:S02]  /*3910*/  UPRMT UR37, UR37, 0x654, UR7 ;  /* 0x0000065425257896 */ /* 0x000fc40008000007 */
[----:B------:R-:W-:-:S03]  /*3920*/  UISETP.NE.AND.EX UP3, UPT, UR5, URZ, UPT, UP3 ;  /* 0x000000ff0500728c */ /* 0x000fc6000bf65330 */
[----:B------:R-:W2:Y:S08]  /*3930*/  LDC.64 R32, c[0x0][0x348] ;  /* 0x0000d200ff207b82 */ /* 0x000eb00000000a00 */
[----:B------:R-:W4:Y:S08]  /*3940*/  LDC.64 R16, c[0x0][0xb10] ;  /* 0x0002c400ff107b82 */ /* 0x000f300000000a00 */
[----:B------:R-:W1:Y:S08]  /*3950*/  LDC.64 R6, c[0x0][0xb18] ;  /* 0x0002c600ff067b82 */ /* 0x000e700000000a00 */
[----:B------:R-:W1:Y:S08]  /*3960*/  LDC.64 R4, c[0x0][0xb28] ;  /* 0x0002ca00ff047b82 */ /* 0x000e700000000a00 */
[----:B---3--:R-:W1:Y:S02]  /*3970*/  LDC R24, c[0x0][0x374] ;  /* 0x0000dd00ff187b82 */ /* 0x008e640000000800 */
.L_x_73:
[C---:B------:R-:W-:Y:S02]  /*3980*/  LEA R0, R29.reuse, UR6, 0x3 ;  /* 0x000000061d007c11 */ /* 0x040fe4000f8e18ff */
[----:B------:R-:W-:Y:S02]  /*3990*/  SHF.L.U32 R3, R28, 0x1f, RZ ;  /* 0x0000001f1c037819 */ /* 0x000fe400000006ff */
[----:B------:R-:W-:Y:S02]  /*39a0*/  LEA R20, R29, UR6, 0x4 ;  /* 0x000000061d147c11 */ /* 0x000fe4000f8e20ff */
[----:B---3--:R-:W3:Y:S02]  /*39b0*/  SYNCS.PHASECHK.TRANS64.TRYWAIT P0, [R0+URZ+0x40], R3 ;  /* 0x00004003000075a7 */ /* 0x008ee400080011ff */
[----:B---3--:R-:W-:Y:S05]  /*39c0*/  @!P0 BRA `(.L_x_66) ;  /* 0x0000002800f88947 */ /* 0x008fea0003800000 */
.L_x_116:
[----:B------:R-:W-:Y:S01]  /*39d0*/  ISETP.GE.AND P0, PT, R40, 0x1, PT ;  /* 0x000000012800780c */ /* 0x000fe20003f06270 */
[----:B------:R-:W1:Y:S01]  /*39e0*/  LDS.128 R20, [R20+0xd0] ;  /* 0x0000d00014147984 */ /* 0x000e620000000c00 */
[----:B------:R-:W-:Y:S01]  /*39f0*/  ISETP.NE.U32.AND P4, PT, RZ, UR4, PT ;  /* 0x00000004ff007c0c */ /* 0x000fe2000bf85070 */
[----:B---3--:R-:W-:Y:S01]  /*3a00*/  VIADD R0, R0, 0x50 ;  /* 0x0000005000007836 */ /* 0x008fe20000000000 */
[----:B------:R-:W-:Y:S02]  /*3a10*/  SHF.L.U32 R26, R30, 0x1f, RZ ;  /* 0x0000001f1e1a7819 */ /* 0x000fe400000006ff */
[----:B------:R-:W-:Y:S02]  /*3a20*/  ISETP.NE.AND.EX P4, PT, RZ, UR5, PT, P4 ;  /* 0x00000005ff007c0c */ /* 0x000fe4000bf85340 */
[----:B------:R-:W-:Y:S01]  /*3a30*/  PRMT R0, RZ, 0x654, R0 ;  /* 0x00000654ff007816 */ /* 0x000fe20000000000 */
[----:B------:R-:W-:Y:S01]  /*3a40*/  @!PT LDS RZ, [RZ] ;  /* 0x00000000fffff984 */ /* 0x000fe20000000800 */
[----:B------:R-:W-:Y:S01]  /*3a50*/  @!PT LDS RZ, [RZ] ;  /* 0x00000000fffff984 */ /* 0x000fe20000000800 */
[----:B------:R-:W-:Y:S01]  /*3a60*/  @!PT LDS RZ, [RZ] ;  /* 0x00000000fffff984 */ /* 0x000fe20000000800 */
[----:B------:R-:W-:Y:S01]  /*3a70*/  @!PT LDS RZ, [RZ] ;  /* 0x00000000fffff984 */ /* 0x000fe20000000800 */
[----:B------:R3:W-:Y:S06]  /*3a80*/  MEMBAR.ALL.CTA ;  /* 0x0000000000007992 */ /* 0x0007ec0000008000 */
[----:B---3--:R-:W3:Y:S02]  /*3a90*/  FENCE.VIEW.ASYNC.S ;  /* 0x00000000000073c6 */ /* 0x008ee40000000000 */
[----:B---3--:R3:W-:Y:S01]  /*3aa0*/  SYNCS.ARRIVE.TRANS64.RED.A1T0 RZ, [R0+URZ], RZ ;  /* 0x000000ff00ff79a7 */ /* 0x0087e200081004ff */
[----:B-1----:R-:W-:Y:S11]  /*3ab0*/  LOP3.LUT P3, RZ, R22, 0x1, RZ, 0xc0, !PT ;  /* 0x0000000116ff7812 */ /* 0x002ff6000786c0ff */
[----:B------:R-:W-:Y:S02]  /*3ac0*/  @!UPT UIADD3 URZ, UPT, UPT, URZ, URZ, URZ ;  /* 0x000000fffffff290 */ /* 0x000fe4000fffe0ff */
[----:B------:R-:W-:Y:S02]  /*3ad0*/  @P3 MOV R13, R20 ;  /* 0x00000014000d3202 */ /* 0x000fe40000000f00 */
[----:B------:R-:W-:Y:S01]  /*3ae0*/  @P3 LOP3.LUT R8, R21, 0xffff, RZ, 0xc0, !PT ;  /* 0x0000ffff15083812 */ /* 0x000fe200078ec0ff */
[----:B---3--:R-:W-:Y:S06]  /*3af0*/  @!P0 BRA `(.L_x_67) ;  /* 0x0000000000a48947 */ /* 0x008fec0003800000 */
[----:B------:R-:W-:Y:S01]  /*3b00*/  IMAD.HI.U32 R31, R24, R7, RZ ;  /* 0x00000007181f7227 */ /* 0x000fe200078e00ff */
[----:B------:R-:W-:Y:S02]  /*3b10*/  ISETP.NE.AND P0, PT, R6, 0x1, PT ;  /* 0x000000010600780c */ /* 0x000fe40003f05270 */
[----:B------:R-:W-:Y:S01]  /*3b20*/  ISETP.NE.AND P2, PT, R40, 0x1, PT ;  /* 0x000000012800780c */ /* 0x000fe20003f45270 */
[----:B----4-:R-:W-:Y:S01]  /*3b30*/  IMAD.HI.U32 R34, R19, R16, RZ ;  /* 0x0000001013227227 */ /* 0x010fe200078e00ff */
[----:B------:R-:W-:Y:S02]  /*3b40*/  SHF.R.U32.HI R31, RZ, R18, R31 ;  /* 0x00000012ff1f7219 */ /* 0x000fe4000001161f */
[----:B------:R-:W-:Y:S01]  /*3b50*/  ISETP.NE.AND P5, PT, R2, 0x1, PT ;  /* 0x000000010200780c */ /* 0x000fe20003fa5270 */
[----:B------:R-:W-:Y:S01]  /*3b60*/  IMAD.HI.U32 R36, R13, R16, RZ ;  /* 0x000000100d247227 */ /* 0x000fe200078e00ff */
[----:B------:R-:W-:Y:S02]  /*3b70*/  SHF.R.U32.HI R34, RZ, R17, R34 ;  /* 0x00000011ff227219 */ /* 0x000fe40000011622 */
[----:B------:R-:W-:Y:S01]  /*3b80*/  SEL R3, R24, R31, !P0 ;  /* 0x0000001f18037207 */ /* 0x000fe20004000000 */
[C---:B------:R-:W-:Y:S01]  /*3b90*/  IMAD.HI.U32 R31, R8.reuse, R7, RZ ;  /* 0x00000007081f7227 */ /* 0x040fe200078e00ff */
[----:B------:R-:W-:Y:S02]  /*3ba0*/  SEL R11, R19, R34, !P5 ;  /* 0x00000022130b7207 */ /* 0x000fe40006800000 */
[----:B------:R-:W-:Y:S01]  /*3bb0*/  SHF.R.U32.HI R36, RZ, R17, R36 ;  /* 0x00000011ff247219 */ /* 0x000fe20000011624 */
[----:B------:R-:W-:Y:S01]  /*3bc0*/  IMAD.HI.U32 R38, R3, R4, RZ ;  /* 0x0000000403267227 */ /* 0x000fe200078e00ff */
[----:B------:R-:W-:Y:S03]  /*3bd0*/  SHF.R.U32.HI R31, RZ, R18, R31 ;  /* 0x00000012ff1f7219 */ /* 0x000fe6000001161f */
[----:B------:R-:W-:Y:S01]  /*3be0*/  IMAD.HI.U32 R34, R11, R4, RZ ;  /* 0x000000040b227227 */ /* 0x000fe200078e00ff */
[----:B------:R-:W-:Y:S02]  /*3bf0*/  @P2 SHF.R.U32.HI R3, RZ, R5, R38 ;  /* 0x00000005ff032219 */ /* 0x000fe40000011626 */
[----:B------:R-:W-:Y:S02]  /*3c00*/  SEL R9, R8, R31, !P0 ;  /* 0x0000001f08097207 */ /* 0x000fe40004000000 */
[----:B------:R-:W-:Y:S01]  /*3c10*/  @P2 SHF.R.U32.HI R11, RZ, R5, R34 ;  /* 0x00000005ff0b2219 */ /* 0x000fe20000011622 */
[C---:B------:R-:W-:Y:S01]  /*3c20*/  IMAD R10, R40.reuse, R3, RZ ;  /* 0x00000003280a7224 */ /* 0x040fe200078e02ff */
[----:B------:R-:W-:Y:S01]  /*3c30*/  SEL R3, R13, R36, !P5 ;  /* 0x000000240d037207 */ /* 0x000fe20006800000 */
[C---:B------:R-:W-:Y:S03]  /*3c40*/  IMAD.HI.U32 R14, R9.reuse, R4, RZ ;  /* 0x00000004090e7227 */ /* 0x040fe600078e00ff */
[----:B------:R-:W-:Y:S01]  /*3c50*/  ISETP.GE.AND P0, PT, R9, R10, PT ;  /* 0x0000000a0900720c */ /* 0x000fe20003f06270 */
[C---:B------:R-:W-:Y:S01]  /*3c60*/  IMAD R12, R40.reuse, R11, RZ ;  /* 0x0000000b280c7224 */ /* 0x040fe200078e02ff */
[-C--:B------:R-:W-:Y:S04]  /*3c70*/  SHF.R.U32.HI R14, RZ, R5.reuse, R14 ;  /* 0x00000005ff0e7219 */ /* 0x080fe8000001160e */
[----:B------:R-:W-:Y:S02]  /*3c80*/  ISETP.GE.OR P0, PT, R3, R12, P0 ;  /* 0x0000000c0300720c */ /* 0x000fe40000706670 */
[----:B------:R-:W-:Y:S05]  /*3c90*/  SEL R15, R9, R14, !P2 ;  /* 0x0000000e090f7207 */ /* 0x000fea0005000000 */
[----:B------:R-:W-:Y:S04]  /*3ca0*/  IMAD.MOV R14, RZ, RZ, -R15 ;  /* 0x000000ffff0e7224 */ /* 0x000fe800078e0a0f */
[----:B------:R-:W-:Y:S02]  /*3cb0*/  IMAD R14, R40, R14, R9 ;  /* 0x0000000e280e7224 */ /* 0x000fe400078e0209 */
[C---:B------:R-:W-:Y:S05]  /*3cc0*/  @!P0 IMAD.HI.U32 R10, R3.reuse, R4, RZ ;  /* 0x00000004030a8227 */ /* 0x040fea00078e00ff */
[----:B------:R-:W-:Y:S04]  /*3cd0*/  @!P0 SHF.R.U32.HI R10, RZ, R5, R10 ;  /* 0x00000005ff0a8219 */ /* 0x000fe8000001160a */
[----:B------:R-:W-:Y:S01]  /*3ce0*/  @!P0 SEL R0, R3, R10, !P2 ;  /* 0x0000000a03008207 */ /* 0x000fe20005000000 */
[----:B------:R-:W-:Y:S03]  /*3cf0*/  IMAD.MOV R10, RZ, RZ, -R3 ;  /* 0x000000ffff0a7224 */ /* 0x000fe600078e0a03 */
[----:B------:R-:W-:Y:S01]  /*3d00*/  @!P0 IADD3 R15, PT, PT, R15, -R0, RZ ;  /* 0x800000000f0f8210 */ /* 0x000fe20007ffe0ff */
[----:B------:R-:W-:Y:S01]  /*3d10*/  @!P0 IMAD R0, R11, R14, R0 ;  /* 0x0000000e0b008224 */ /* 0x000fe200078e0200 */
[----:B------:R-:W-:Y:S01]  /*3d20*/  IADD3 R11, PT, PT, -R9, RZ, RZ ;  /* 0x000000ff090b7210 */ /* 0x000fe20007ffe1ff */
[----:B------:R-:W-:Y:S02]  /*3d30*/  IMAD R13, R2, R10, R13 ;  /* 0x0000000a020d7224 */ /* 0x000fe400078e020d */
[----:B------:R-:W-:Y:S02]  /*3d40*/  @!P0 IMAD R9, R15, R40, R3 ;  /* 0x000000280f098224 */ /* 0x000fe400078e0203 */
[----:B------:R-:W-:Y:S02]  /*3d50*/  @!P0 IMAD.MOV.U32 R3, RZ, RZ, R0 ;  /* 0x000000ffff038224 */ /* 0x000fe400078e0000 */
[----:B------:R-:W-:Y:S02]  /*3d60*/  IMAD R8, R6, R11, R8 ;  /* 0x0000000b06087224 */ /* 0x000fe400078e0208 */
[----:B------:R-:W-:Y:S02]  /*3d70*/  IMAD R13, R3, R2, R13 ;  /* 0x00000002030d7224 */ /* 0x000fe400078e020d */
[----:B------:R-:W-:Y:S02]  /*3d80*/  IMAD R8, R9, R6, R8 ;  /* 0x0000000609087224 */ /* 0x000fe400078e0208 */
.L_x_67:
[----:B------:R-:W-:Y:S05]  /*3d90*/  BRA.U UP1, `(.L_x_68) ;  /* 0x0000000101107547 */ /* 0x000fea000b800000 */
[----:B------:R-:W-:Y:S04]  /*3da0*/  MOV R0, UR13 ;  /* 0x0000000d00007c02 */ /* 0x000fe80008000f00 */
[----:B------:R-:W-:Y:S04]  /*3db0*/  SHF.L.U32 R3, R0, 0x1f, RZ ;  /* 0x0000001f00037819 */ /* 0x000fe800000006ff */
[----:B------:R-:W1:Y:S02]  /*3dc0*/  SYNCS.PHASECHK.TRANS64.TRYWAIT P0, [UR6+0x38], R3 ;  /* 0x00003803ff0075a7 */ /* 0x000e640008001106 */
[----:B-1----:R-:W-:Y:S05]  /*3dd0*/  @!P0 BRA `(.L_x_69) ;  /* 0x0000002800088947 */ /* 0x002fea0003800000 */
.L_x_68:
[----:B------:R-:W-:Y:S05]  /*3de0*/  BRA.U !UP3, `(.L_x_70) ;  /* 0x000000010b347547 */ /* 0x000fea000b800000 */
[----:B------:R-:W-:Y:S01]  /*3df0*/  UPLOP3.LUT UP0, UPT, UPT, UPT, UP2, 0x80, 0x8 ;  /* 0x000000000008789c */ /* 0x000fe20003f0f020 */
[----:B-1----:R-:W-:Y:S02]  /*3e00*/  HFMA2 R0, -RZ, RZ, 0, 5.9604644775390625e-08 ;  /* 0x00000001ff007431 */ /* 0x002fe400000001ff */
[----:B------:R-:W-:Y:S03]  /*3e10*/  IMAD.MOV.U32 R96, RZ, RZ, 0x1 ;  /* 0x00000001ff607424 */ /* 0x000fe600078e00ff */
[----:B------:R-:W-:Y:S05]  /*3e20*/  PLOP3.LUT P0, PT, PT, PT, UP0, 0x80, 0x8 ;  /* 0x000000000008781c */ /* 0x000fea0003f0f008 */
[----:B------:R-:W1:Y:S01]  /*3e30*/  @UP0 LDCU.64 UR8, c[0x0][0x888] ;  /* 0x00011100ff0807ac */ /* 0x000e620008000a00 */
[----:B------:R-:W-:Y:S07]  /*3e40*/  @UP0 UIMAD UR7, UR36, UR4, URZ ;  /* 0x00000004240702a4 */ /* 0x000fee000f8e02ff */
[----:B------:R-:W-:Y:S01]  /*3e50*/  @!P0 PRMT R96, R0, 0x7610, R96 ;  /* 0x0000761000608816 */ /* 0x000fe20000000060 */
[----:B-1----:R-:W-:Y:S03]  /*3e60*/  @UP0 UIMAD.WIDE UR8, UR7, 0x4, UR8 ;  /* 0x00000004070808a5 */ /* 0x002fe6000f8e0208 */
[----:B------:R-:W1:Y:S03]  /*3e70*/  @!UP0 LDCU UR7, c[0x0][0x880] ;  /* 0x00011000ff0787ac */ /* 0x000e660008000800 */
[----:B------:R-:W-:Y:S01]  /*3e80*/  IMAD.U32 R10, RZ, RZ, UR8 ;  /* 0x00000008ff0a7e24 */ /* 0x000fe2000f8e00ff */
[----:B------:R-:W-:Y:S05]  /*3e90*/  MOV R11, UR9 ;  /* 0x00000009000b7c02 */ /* 0x000fea0008000f00 */
[----:B-----5:R3:W5:Y:S02]  /*3ea0*/  @P0 LDG.E R49, desc[UR40][R10.64] ;  /* 0x000000280a310981 */ /* 0x020764000c1e1900 */
[----:B-1-3--:R-:W-:Y:S07]  /*3eb0*/  @!P0 IMAD.U32 R49, RZ, RZ, UR7 ;  /* 0x00000007ff318e24 */ /* 0x00afee000f8e00ff */
.L_x_70:
[----:B-----5:R-:W-:Y:S01]  /*3ec0*/  @!P4 FSETP.EQ.AND P5, PT, R49, RZ, PT ;  /* 0x000000ff3100c20b */ /* 0x020fe20003fa2000 */
[----:B------:R-:W-:Y:S01]  /*3ed0*/  @!UPT UIADD3 URZ, UPT, UPT, URZ, URZ, URZ ;  /* 0x000000fffffff290 */ /* 0x000fe2000fffe0ff */
[----:B------:R-:W-:Y:S11]  /*3ee0*/  @!P4 BRA `(.L_x_71) ;  /* 0x000000000014c947 */ /* 0x000ff60003800000 */
[----:B------:R-:W-:Y:S02]  /*3ef0*/  LOP3.LUT P0, RZ, R96, 0xff, RZ, 0xc0, !PT ;  /* 0x000000ff60ff7812 */ /* 0x000fe4000780c0ff */
[----:B------:R-:W-:Y:S04]  /*3f00*/  PLOP3.LUT P5, PT, PT, PT, UP0, 0x80, 0x8 ;  /* 0x000000000008781c */ /* 0x000fe80003faf008 */
[----:B------:R-:W-:Y:S07]  /*3f10*/  PLOP3.LUT P5, PT, P5, PT, PT, 0x8, 0x80 ;  /* 0x000000000080781c */ /* 0x000fee0002fae170 */
[----:B------:R-:W-:Y:S11]  /*3f20*/  @P0 FSETP.EQ.AND P5, PT, R49, RZ, PT ;  /* 0x000000ff3100020b */ /* 0x000ff60003fa2000 */
[----:B------:R-:W-:Y:S02]  /*3f30*/  @!UPT UIADD3 URZ, UPT, UPT, URZ, URZ, URZ ;  /* 0x000000fffffff290 */ /* 0x000fe4000fffe0ff */
.L_x_71:
[----:B------:R-:W3:Y:S01]  /*3f40*/  SYNCS.PHASECHK.TRANS64.TRYWAIT P4, [UR6+0x28], R26 ;  /* 0x0000281aff0075a7 */ /* 0x000ee20008081106 */
[----:B------:R-:W-:Y:S01]  /*3f50*/  @P3 SHF.R.U32.HI R27, RZ, 0x10, R21 ;  /* 0x00000010ff1b3819 */ /* 0x000fe20000011615 */
[----:B------:R-:W-:Y:S01]  /*3f60*/  VIADD R29, R29, 0x1 ;  /* 0x000000011d1d7836 */ /* 0x000fe20000000000 */
[----:B------:R-:W5:Y:S08]  /*3f70*/  LDC.64 R14, c[0x0][0xb10] ;  /* 0x0002c400ff0e7b82 */ /* 0x000f700000000a00 */
[----:B------:R-:W2:Y:S08]  /*3f80*/  LDC.64 R10, c[0x0][0xb18] ;  /* 0x0002c600ff0a7b82 */ /* 0x000eb00000000a00 */
[----:B-1----:R-:W1:Y:S08]  /*3f90*/  @!P1 LDC R0, c[0x0][0xb20] ;  /* 0x0002c800ff009b82 */ /* 0x002e700000000800 */
[----:B------:R-:W4:Y:S01]  /*3fa0*/  @!P1 LDC R3, c[0x0][0xb0c] ;  /* 0x0002c300ff039b82 */ /* 0x000f220000000800 */
[----:B-----5:R-:W-:Y:S05]  /*3fb0*/  @!P1 IMAD.HI.U32 R14, R13, R14, RZ ;  /* 0x0000000e0d0e9227 */ /* 0x020fea00078e00ff */
[----:B------:R-:W-:Y:S01]  /*3fc0*/  @!P1 SHF.R.U32.HI R14, RZ, R15, R14 ;  /* 0x0000000fff0e9219 */ /* 0x000fe2000001160e */
[----:B--2---:R-:W-:Y:S01]  /*3fd0*/  @!P1 IMAD.HI.U32 R11, R8, R11, RZ ;  /* 0x0000000b080b9227 */ /* 0x004fe200078e00ff */
[----:B------:R-:W-:Y:S04]  /*3fe0*/  @!P1 ISETP.NE.AND P0, PT, R10, 0x1, PT ;  /* 0x000000010a00980c */ /* 0x000fe80003f05270 */
[----:B-1----:R-:W-:Y:S02]  /*3ff0*/  @!P1 SHF.R.U32.HI R9, RZ, R0, R11 ;  /* 0x00000000ff099219 */ /* 0x002fe4000001160b */
[----:B----4-:R-:W-:Y:S02]  /*4000*/  @!P1 ISETP.NE.AND P2, PT, R3, 0x1, PT ;  /* 0x000000010300980c */ /* 0x010fe40003f45270 */
[----:B------:R-:W-:Y:S02]  /*4010*/  @!P1 SEL R9, R8, R9, !P0 ;  /* 0x0000000908099207 */ /* 0x000fe40004000000 */
[----:B------:R-:W-:Y:S02]  /*4020*/  ELECT P0, URZ, PT ;  /* 0x0000000000ff782f */ /* 0x000fe40003800000 */
[----:B------:R-:W-:Y:S05]  /*4030*/  @!P1 SEL R14, R13, R14, !P2 ;  /* 0x0000000e0d0e9207 */ /* 0x000fea0005000000 */
[----:B------:R-:W-:Y:S02]  /*4040*/  @!P1 IMAD.IADD R0, R9, 0x1, -R14 ;  /* 0x0000000109009824 */ /* 0x000fe400078e0a0e */
[----:B------:R-:W-:Y:S02]  /*4050*/  @!P1 IMAD.IADD R9, R14, 0x1, -R9 ;  /* 0x000000010e099824 */ /* 0x000fe400078e0a09 */
[----:B------:R-:W-:Y:S02]  /*4060*/  @!P1 IMAD R13, R0, R3, R13 ;  /* 0x00000003000d9224 */ /* 0x000fe400078e020d */
[----:B------:R-:W-:Y:S01]  /*4070*/  @!P1 IMAD R8, R9, R10, R8 ;  /* 0x0000000a09089224 */ /* 0x000fe200078e0208 */
[----:B---3--:R-:W-:Y:S06]  /*4080*/  @!P4 BRA `(.L_x_72) ;  /* 0x000000240074c947 */ /* 0x008fec0003800000 */
.L_x_119:
[----:B------:R-:W-:Y:S01]  /*4090*/  PLOP3.LUT P5, PT, P5, P0, PT, 0xf2, 0x2f ;  /* 0x00000000002f781c */ /* 0x000fe20002fa1e72 */
[----:B------:R-:W-:Y:S01]  /*40a0*/  UMOV UR14, 0x0 ;  /* 0x00000000000e7882 */ /* 0x000fe20000000000 */
[----:B------:R-:W-:Y:S01]  /*40b0*/  LOP3.LUT R30, R30, 0x1, RZ, 0x3c, !PT ;  /* 0x000000011e1e7812 */ /* 0x000fe200078e3cff */
[----:B------:R-:W-:Y:S01]  /*40c0*/  UMOV UR15, 0x10000000 ;  /* 0x10000000000f7882 */ /* 0x000fe20000000000 */
[----:B------:R-:W-:Y:S01]  /*40d0*/  UMOV UR12, UR36 ;  /* 0x00000024000c7c82 */ /* 0x000fe20008000000 */
[----:B------:R-:W-:Y:S08]  /*40e0*/  @P3 R2UR UR36, R27 ;  /* 0x000000001b2432ca */ /* 0x000ff000000e0000 */
[----:B-1----:R-:W-:Y:S01]  /*40f0*/  @!P5 IADD3 R3, P0, PT, R32, 0x580, RZ ;  /* 0x000005802003d810 */ /* 0x002fe20007f1e0ff */
[----:B------:R-:W-:Y:S01]  /*4100*/  @!P5 IMAD.SHL.U32 R91, R91, 0x40, RZ ;  /* 0x000000405b5bd824 */ /* 0x000fe200078e00ff */
[----:B------:R-:W-:Y:S01]  /*4110*/  VOTEU.ALL UP1, P5 ;  /* 0x0000000000ff7886 */ /* 0x000fe20002820000 */
[----:B------:R-:W-:Y:S01]  /*4120*/  @!P5 IMAD.SHL.U32 R97, R97, 0x40, RZ ;  /* 0x000000406161d824 */ /* 0x000fe200078e00ff */
[----:B------:R-:W-:Y:S01]  /*4130*/  @!P5 R2UR UR8, R3 ;  /* 0x000000000308d2ca */ /* 0x000fe200000e0000 */
[----:B------:R-:W-:Y:S01]  /*4140*/  @!P5 IMAD.X R0, RZ, RZ, R33, P0 ;  /* 0x000000ffff00d224 */ /* 0x000fe200000e0621 */
[----:B------:R-:W-:Y:S01]  /*4150*/  @!P5 R2UR UR10, R91 ;  /* 0x000000005b0ad2ca */ /* 0x000fe200000e0000 */
[----:B------:R-:W-:Y:S01]  /*4160*/  @!UP1 UIADD3 UR9, UPT, UPT, UR6, 0x20, URZ ;  /* 0x0000002006099890 */ /* 0x000fe2000fffe0ff */
[----:B------:R-:W-:Y:S01]  /*4170*/  @!P5 R2UR UR11, R97 ;  /* 0x00000000610bd2ca */ /* 0x000fe200000e0000 */
[----:B------:R-:W-:Y:S01]  /*4180*/  IMAD.IADD R91, R8, 0x1, R79 ;  /* 0x00000001085b7824 */ /* 0x000fe200078e024f */
[----:B------:R-:W-:Y:S01]  /*4190*/  @!P5 R2UR UR7, R0 ;  /* 0x000000000007d2ca */ /* 0x000fe200000e0000 */
[----:B------:R-:W-:Y:S01]  /*41a0*/  IMAD.IADD R97, R13, 0x1, R90 ;  /* 0x000000010d617824 */ /* 0x000fe200078e025a */
[C---:B------:R-:W-:Y:S04]  /*41b0*/  ISETP.NE.AND P0, PT, R29.reuse, 0x2, PT ;  /* 0x000000021d00780c */ /* 0x040fe80003f05270 */
[----:B------:R-:W-:Y:S01]  /*41c0*/  SEL R3, RZ, 0x1, P0 ;  /* 0x00000001ff037807 */ /* 0x000fe20000000000 */
[----:B------:R-:W-:Y:S01]  /*41d0*/  IMAD.U32 R10, RZ, RZ, UR8 ;  /* 0x00000008ff0a7e24 */ /* 0x000fe2000f8e00ff */
[----:B------:R-:W-:Y:S01]  /*41e0*/  @!UP1 UIADD3 UR8, UPT, UPT, UR6, 0x200, URZ ;  /* 0x0000020006089890 */ /* 0x000fe2000fffe0ff */
[----:B------:R-:W-:Y:S01]  /*41f0*/  SEL R29, R29, RZ, P0 ;  /* 0x000000ff1d1d7207 */ /* 0x000fe20000000000 */
[----:B------:R-:W-:Y:S01]  /*4200*/  VOTEU.ALL UP1, P5 ;  /* 0x0000000000ff7886 */ /* 0x000fe20002820000 */
[----:B------:R-:W-:Y:S02]  /*4210*/  LOP3.LUT R28, R28, R3, RZ, 0x3c, !PT ;  /* 0x000000031c1c7212 */ /* 0x000fe400078e3cff */
[----:B------:R-:W-:Y:S01]  /*4220*/  IMAD.U32 R11, RZ, RZ, UR7 ;  /* 0x00000007ff0b7e24 */ /* 0x000fe2000f8e00ff */
[----:B------:R-:W-:Y:S04]  /*4230*/  @!P5 R2UR UR16, R10 ;  /* 0x000000000a10d2ca */ /* 0x000fe800000e0000 */
[----:B------:R-:W-:Y:S11]  /*4240*/  @!P5 R2UR UR17, R11 ;  /* 0x000000000b11d2ca */ /* 0x000ff600000e0000 */
[----:B------:R-:W-:Y:S02]  /*4250*/  @!UPT UIADD3 URZ, UPT, UPT, URZ, URZ, URZ ;  /* 0x000000fffffff290 */ /* 0x000fe4000fffe0ff */
[----:B------:R3:W-:Y:S01]  /*4260*/  @!UP1 UTMALDG.3D [UR8], [UR16], desc[UR14] ;  /* 0x00000e08100095b4 */ /* 0x0007e20008011000 */
[----:B------:R3:W-:Y:S01]  /*4270*/  @!P5 SYNCS.ARRIVE.TRANS64.RED.A0TR RZ, [UR6+0x20], R25 ;  /* 0x00002019ffffd9a7 */ /* 0x0007e20008300406 */
[----:B------:R-:W-:Y:S01]  /*4280*/  UPLOP3.LUT UP1, UPT, UPT, UPT, UPT, 0x80, 0x8 ;  /* 0x000000000008789c */ /* 0x000fe20003f2f070 */
[----:B------:R-:W-:Y:S01]  /*4290*/  SYNCS.ARRIVE.TRANS64.RED.A1T0 RZ, [UR37], RZ ;  /* 0x000000ffffff79a7 */ /* 0x000fe20008100425 */
[----:B------:R-:W-:Y:S09]  /*42a0*/  @P3 BRA `(.L_x_73) ;  /* 0xfffffff400b43947 */ /* 0x000ff2000383ffff */
[----:B------:R-:W-:Y:S07]  /*42b0*/  MOV R0, UR6 ;  /* 0x0000000600007c02 */ /* 0x000fee0008000f00 */
.L_x_74:
[----:B-1----:R-:W-:-:S04]  /*42c0*/  SHF.L.U32 R3, R30, 0x1f, RZ ;  /* 0x0000001f1e037819 */ /* 0x002fc800000006ff */
[----:B------:R1:W2:Y:S03]  /*42d0*/  SYNCS.PHASECHK.TRANS64.TRYWAIT P0, [R0+URZ+0x28], R3 ;  /* 0x00002803000075a7 */ /* 0x0002a600080011ff */
[----:B--2---:R-:W-:Y:S05]  /*42e0*/  @!P0 NANOSLEEP.SYNCS 0x989680 ;  /* 0x009896800000895d */ /* 0x004fea0003900000 */
[----:B------:R-:W2:Y:S02]  /*42f0*/  @!P0 SYNCS.PHASECHK.TRANS64 P0, [R0+URZ+0x28], R3 ;  /* 0x00002803000085a7 */ /* 0x000ea400080010ff */
[----:B--23--:R-:W-:Y:S05]  /*4300*/  @P0 EXIT ;  /* 0x000000000000094d */ /* 0x00cfea0003800000 */
[----:B------:R-:W-:Y:S05]  /*4310*/  BRA `(.L_x_74) ;  /* 0xfffffffc00e87947 */ /* 0x000fea000383ffff */
.L_x_65:
[----:B------:R-:W-:-:S06]  /*4320*/  UISETP.GE.AND UP1, UPT, UR8, 0x4, UPT ;  /* 0x000000040800788c */ /* 0x000fcc000bf26270 */
[----:B------:R-:W-:-:S13]  /*4330*/  PLOP3.LUT P0, PT, PT, PT, UP1, 0x80, 0x8 ;  /* 0x000000000008781c */ /* 0x000fda0003f0f018 */
[----:B------:R-:W-:Y:S05]  /*4340*/  @!P0 EXIT ;  /* 0x000000000000894d */ /* 0x000fea0003800000 */
[----:B------:R-:W-:Y:S01]  /*4350*/  BAR.SYNC.DEFER_BLOCKING 0x6, 0xa0 ;  /* 0x0182800000007b1d */ /* 0x000fe20000010000 */
[C---:B------:R-:W-:Y:S02]  /*4360*/  IMAD.SHL.U32 R5, R101.reuse, 0x40, RZ ;  /* 0x0000004065057824 */ /* 0x040fe400078e00ff */
[----:B------:R-:W-:Y:S02]  /*4370*/  HFMA2 R111, -RZ, RZ, 0, 0 ;  /* 0x00000000ff6f7431 */ /* 0x000fe400000001ff */
[C---:B------:R-:W-:Y:S01]  /*4380*/  IMAD.SHL.U32 R0, R101.reuse, 0x20, RZ ;  /* 0x0000002065007824 */ /* 0x040fe200078e00ff */
[----:B------:R-:W-:Y:S01]  /*4390*/  CS2R R106, SRZ ;  /* 0x00000000006a7805 */ /* 0x000fe2000001ff00 */
[----:B------:R-:W-:Y:S01]  /*43a0*/  IMAD.SHL.U32 R2, R101, 0x2, RZ ;  /* 0x0000000265027824 */ /* 0x000fe200078e00ff */
[----:B------:R-:W-:Y:S01]  /*43b0*/  UMOV UR43, 0x400 ;  /* 0x00000400002b7882 */ /* 0x000fe20000000000 */
[----:B------:R-:W1:Y:S01]  /*43c0*/  LDC R99, c[0x0][0x370] ;  /* 0x0000dc00ff637b82 */ /* 0x000e620000000800 */
[----:B------:R-:W-:Y:S01]  /*43d0*/  ULEA UR43, UR37, UR43, 0x18 ;  /* 0x0000002b252b7291 */ /* 0x000fe2000f8ec0ff */
[----:B------:R-:W-:Y:S01]  /*43e0*/  LOP3.LUT R7, R5, 0x180, RZ, 0xc0, !PT ;  /* 0x0000018005077812 */ /* 0x000fe200078ec0ff */
[C---:B------:R-:W-:Y:S01]  /*43f0*/  IMAD.SHL.U32 R103, R101.reuse, 0x8, RZ ;  /* 0x0000000865677824 */ /* 0x040fe200078e00ff */
[----:B------:R-:W-:Y:S01]  /*4400*/  LOP3.LUT R0, R0, 0xc00, RZ, 0xc0, !PT ;  /* 0x00000c0000007812 */ /* 0x000fe200078ec0ff */
[----:B------:R-:W-:Y:S01]  /*4410*/  IMAD.U32 R46, R101, 0x10000, RZ ;  /* 0x00010000652e7824 */ /* 0x000fe200078e00ff */
[----:B------:R-:W-:Y:S01]  /*4420*/  LOP3.LUT R2, R7, 0x20, R2, 0xf8, !PT ;  /* 0x0000002007027812 */ /* 0x000fe200078ef802 */
[----:B------:R-:W-:Y:S01]  /*4430*/  UIADD3 UR4, UPT, UPT, UR43, 0x1200, URZ ;  /* 0x000012002b047890 */ /* 0x000fe2000fffe0ff */
[----:B------:R-:W2:Y:S01]  /*4440*/  LDC R42, c[0x0][0xb0c] ;  /* 0x0002c300ff2a7b82 */ /* 0x000ea20000000800 */
[----:B------:R-:W-:Y:S01]  /*4450*/  LOP3.LUT R0, R0, 0x40, R5, 0xf8, !PT ;  /* 0x0000004000007812 */ /* 0x000fe200078ef805 */
[----:B------:R-:W-:Y:S01]  /*4460*/  IMAD.MOV.U32 R44, RZ, RZ, RZ ;  /* 0x000000ffff2c7224 */ /* 0x000fe200078e00ff */
[----:B------:R-:W-:Y:S01]  /*4470*/  LOP3.LUT R103, R2, 0x30, R103, 0x78, !PT ;  /* 0x0000003002677812 */ /* 0x000fe200078e7867 */
[----:B------:R-:W-:Y:S01]  /*4480*/  IMAD.MOV.U32 R108, RZ, RZ, RZ ;  /* 0x000000ffff6c7224 */ /* 0x000fe200078e00ff */
[----:B------:R-:W-:Y:S01]  /*4490*/  LOP3.LUT R0, R0, 0x200, R5, 0xf8, !PT ;  /* 0x0000020000007812 */ /* 0x000fe200078ef805 */
[----:B------:R-:W-:Y:S01]  /*44a0*/  IMAD.SHL.U32 R5, R101, 0x10, RZ ;  /* 0x0000001065057824 */ /* 0x000fe200078e00ff */
[----:B------:R-:W-:Y:S01]  /*44b0*/  LOP3.LUT R46, R46, 0x600000, RZ, 0xc0, !PT ;  /* 0x006000002e2e7812 */ /* 0x000fe200078ec0ff */
[----:B------:R-:W4:Y:S01]  /*44c0*/  LDC R98, c[0x0][0xb20] ;  /* 0x0002c800ff627b82 */ /* 0x000f220000000800 */
[----:B------:R-:W3:Y:S01]  /*44d0*/  LDS R3, [UR43+0xf0] ;  /* 0x0000f02bff037984 */ /* 0x000ee20008000800 */
[----:B------:R-:W-:Y:S01]  /*44e0*/  LOP3.LUT R103, R0, R103, RZ, 0xfc, !PT ;  /* 0x0000006700677212 */ /* 0x000fe200078efcff */
[----:B------:R-:W-:Y:S01]  /*44f0*/  IMAD.U32 R109, RZ, RZ, UR4 ;  /* 0x00000004ff6d7e24 */ /* 0x000fe2000f8e00ff */
[----:B------:R-:W-:Y:S01]  /*4500*/  LOP3.LUT R5, R5, 0x20, RZ, 0xc0, !PT ;  /* 0x0000002005057812 */ /* 0x000fe200078ec0ff */
[----:B------:R-:W1:Y:S01]  /*4510*/  LDCU.64 UR46, c[0x0][0x348] ;  /* 0x00006900ff2e77ac */ /* 0x000e620008000a00 */
[----:B------:R-:W-:-:S02]  /*4520*/  IADD3 R102, PT, PT, R103, UR43, RZ ;  /* 0x0000002b67667c10 */ /* 0x000fc4000fffe0ff */
[----:B------:R-:W1:Y:S01]  /*4530*/  LDC R41, c[0x0][0xb30] ;  /* 0x0002cc00ff297b82 */ /* 0x000e620000000800 */
[----:B------:R-:W1:Y:S01]  /*4540*/  LDCU.64 UR38, c[0x0][0x888] ;  /* 0x00011100ff2677ac */ /* 0x000e620008000a00 */
[----:B------:R-:W-:Y:S01]  /*4550*/  IADD3 R102, PT, PT, -R5, 0x200, R102 ;  /* 0x0000020005667810 */ /* 0x000fe20007ffe166 */
[----:B------:R-:W-:-:S05]  /*4560*/  UIADD3 UR42, UPT, UPT, UR43, 0x200, URZ ;  /* 0x000002002b2a7890 */ /* 0x000fca000fffe0ff */
[----:B------:R-:W1:Y:S08]  /*4570*/  LDC.64 R88, c[0x0][0xb10] ;  /* 0x0002c400ff587b82 */ /* 0x000e700000000a00 */
[----:B------:R-:W1:Y:S08]  /*4580*/  LDC.64 R38, c[0x0][0xb18] ;  /* 0x0002c600ff267b82 */ /* 0x000e700000000a00 */
[----:B------:R-:W1:Y:S08]  /*4590*/  LDC.64 R84, c[0x0][0x888] ;  /* 0x00022200ff547b82 */ /* 0x000e700000000a00 */
[----:B------:R-:W1:Y:S01]  /*45a0*/  LDC.64 R36, c[0x0][0xb28] ;  /* 0x0002ca00ff247b82 */ /* 0x000e620000000a00 */
[----:B---3--:R-:W-:-:S07]  /*45b0*/  IMAD.IADD R46, R3, 0x1, R46 ;  /* 0x00000001032e7824 */ /* 0x008fce00078e022e */
[----:B------:R-:W3:Y:S08]  /*45c0*/  LDC.64 R86, c[0x0][0x890] ;  /* 0x00022400ff567b82 */ /* 0x000ef00000000a00 */
[----:B------:R-:W1:Y:S08]  /*45d0*/  LDC.64 R82, c[0x0][0x8b0] ;  /* 0x00022c00ff527b82 */ /* 0x000e700000000a00 */
[----:B------:R-:W1:Y:S08]  /*45e0*/  LDC.64 R80, c[0x0][0x8a8] ;  /* 0x00022a00ff507b82 */ /* 0x000e700000000a00 */
[----:B--2-4-:R-:W1:Y:S02]  /*45f0*/  LDC R100, c[0x0][0x374] ;  /* 0x0000dd00ff647b82 */ /* 0x014e640000000800 */
.L_x_92:
[----:B------:R-:W-:Y:S02]  /*4600*/  LEA R0, R111, UR43, 0x3 ;  /* 0x0000002b6f007c11 */ /* 0x000fe4000f8e18ff */
[----:B------:R-:W-:Y:S02]  /*4610*/  SHF.L.U32 R3, R107, 0x1f, RZ ;  /* 0x0000001f6b037819 */ /* 0x000fe400000006ff */
[----:B------:R-:W-:Y:S02]  /*4620*/  LEA R16, R111, UR43, 0x4 ;  /* 0x0000002b6f107c11 */ /* 0x000fe4000f8e20ff */
[----:B--2---:R-:W2:Y:S02]  /*4630*/  SYNCS.PHASECHK.TRANS64.TRYWAIT P0, [R0+URZ+0x40], R3 ;  /* 0x00004003000075a7 */ /* 0x004ea400080011ff */
[----:B-12---:R-:W-:Y:S05]  /*4640*/  @!P0 BRA `(.L_x_75) ;  /* 0x00000020001c8947 */ /* 0x006fea0003800000 */
.L_x_120:
[----:B------:R-:W4:Y:S01]  /*4650*/  LDC.64 R12, c[0x0][0xb10] ;  /* 0x0002c400ff0c7b82 */ /* 0x000f220000000a00 */
[----:B------:R-:W3:Y:S01]  /*4660*/  LDS.128 R16, [R16+0xd0] ;  /* 0x0000d00010107984 */ /* 0x000ee20000000c00 */
[----:B-1----:R-:W-:Y:S01]  /*4670*/  ISETP.NE.AND P1, PT, R41, 0x1, PT ;  /* 0x000000012900780c */ /* 0x002fe20003f25270 */
[----:B--2---:R-:W-:Y:S01]  /*4680*/  VIADD R0, R0, 0x50 ;  /* 0x0000005000007836 */ /* 0x004fe20000000000 */
[----:B------:R-:W-:Y:S04]  /*4690*/  ISETP.GE.AND P0, PT, R40, 0x1, PT ;  /* 0x000000012800780c */ /* 0x000fe80003f06270 */
[----:B------:R-:W1:Y:S01]  /*46a0*/  LDC.64 R10, c[0x0][0xb18] ;  /* 0x0002c600ff0a7b82 */ /* 0x000e620000000a00 */
[----:B------:R-:W-:Y:S01]  /*46b0*/  PRMT R0, RZ, 0x654, R0 ;  /* 0x00000654ff007816 */ /* 0x000fe20000000000 */
[----:B------:R-:W-:Y:S01]  /*46c0*/  @!PT LDS RZ, [RZ] ;  /* 0x00000000fffff984 */ /* 0x000fe20000000800 */
[----:B------:R-:W-:Y:S01]  /*46d0*/  @!PT LDS RZ, [RZ] ;  /* 0x00000000fffff984 */ /* 0x000fe20000000800 */
[----:B------:R-:W-:Y:S01]  /*46e0*/  @!PT LDS RZ, [RZ] ;  /* 0x00000000fffff984 */ /* 0x000fe20000000800 */
[----:B------:R-:W-:Y:S01]  /*46f0*/  @!PT LDS RZ, [RZ] ;  /* 0x00000000fffff984 */ /* 0x000fe20000000800 */
[----:B------:R2:W-:Y:S06]  /*4700*/  MEMBAR.ALL.CTA ;  /* 0x0000000000007992 */ /* 0x0005ec0000008000 */
[----:B--2---:R-:W2:Y:S01]  /*4710*/  FENCE.VIEW.ASYNC.S ;  /* 0x00000000000073c6 */ /* 0x004ea20000000000 */
[----:B------:R-:W1:Y:S08]  /*4720*/  @!P1 LDC R14, c[0x0][0xb20] ;  /* 0x0002c800ff0e9b82 */ /* 0x000e700000000800 */
[----:B------:R-:W1:Y:S01]  /*4730*/  @!P1 LDC R9, c[0x0][0xb0c] ;  /* 0x0002c300ff099b82 */ /* 0x000e620000000800 */
[----:B--2---:R2:W-:Y:S01]  /*4740*/  SYNCS.ARRIVE.TRANS64.RED.A1T0 RZ, [R0+URZ], RZ ;  /* 0x000000ff00ff79a7 */ /* 0x0045e200081004ff */
[----:B---3--:R-:W-:Y:S04]  /*4750*/  LOP3.LUT P4, RZ, R18, 0x1, RZ, 0xc0, !PT ;  /* 0x0000000112ff7812 */ /* 0x008fe8000788c0ff */
[----:B------:R-:W-:Y:S09]  /*4760*/  P2R R110, PR, RZ, 0x10 ;  /* 0x00000010ff6e7803 */ /* 0x000ff20000000000 */
[----:B------:R-:W-:Y:S02]  /*4770*/  @P4 MOV R45, R16 ;  /* 0x00000010002d4202 */ /* 0x000fe40000000f00 */
[----:B------:R-:W-:Y:S01]  /*4780*/  @P4 LOP3.LUT R43, R17, 0xffff, RZ, 0xc0, !PT ;  /* 0x0000ffff112b4812 */ /* 0x000fe200078ec0ff */
[----:B--2-4-:R-:W-:Y:S06]  /*4790*/  @!P0 BRA `(.L_x_76) ;  /* 0x0000000000a48947 */ /* 0x014fec0003800000 */
[----:B------:R-:W-:Y:S01]  /*47a0*/  IMAD.HI.U32 R21, R100, R39, RZ ;  /* 0x0000002764157227 */ /* 0x000fe200078e00ff */
[----:B------:R-:W-:Y:S02]  /*47b0*/  ISETP.NE.AND P0, PT, R38, 0x1, PT ;  /* 0x000000012600780c */ /* 0x000fe40003f05270 */
[----:B------:R-:W-:Y:S01]  /*47c0*/  ISETP.NE.AND P2, PT, R40, 0x1, PT ;  /* 0x000000012800780c */ /* 0x000fe20003f45270 */
[----:B------:R-:W-:Y:S01]  /*47d0*/  IMAD.HI.U32 R20, R99, R88, RZ ;  /* 0x0000005863147227 */ /* 0x000fe200078e00ff */
[----:B------:R-:W-:Y:S02]  /*47e0*/  SHF.R.U32.HI R21, RZ, R98, R21 ;  /* 0x00000062ff157219 */ /* 0x000fe40000011615 */
[----:B------:R-:W-:Y:S01]  /*47f0*/  ISETP.NE.AND P3, PT, R42, 0x1, PT ;  /* 0x000000012a00780c */ /* 0x000fe20003f65270 */
[----:B------:R-:W-:Y:S01]  /*4800*/  IMAD.HI.U32 R24, R45, R88, RZ ;  /* 0x000000582d187227 */ /* 0x000fe200078e00ff */
[----:B------:R-:W-:Y:S02]  /*4810*/  SHF.R.U32.HI R20, RZ, R89, R20 ;  /* 0x00000059ff147219 */ /* 0x000fe40000011614 */
[----:B------:R-:W-:Y:S01]  /*4820*/  SEL R3, R100, R21, !P0 ;  /* 0x0000001564037207 */ /* 0x000fe20004000000 */
[----:B------:R-:W-:Y:S01]  /*4830*/  IMAD.HI.U32 R21, R43, R39, RZ ;  /* 0x000000272b157227 */ /* 0x000fe200078e00ff */
[----:B------:R-:W-:Y:S02]  /*4840*/  SEL R7, R99, R20, !P3 ;  /* 0x0000001463077207 */ /* 0x000fe40005800000 */
[----:B------:R-:W-:Y:S01]  /*4850*/  SHF.R.U32.HI R24, RZ, R89, R24 ;  /* 0x00000059ff187219 */ /* 0x000fe20000011618 */
[-C--:B------:R-:W-:Y:S04]  /*4860*/  IMAD.HI.U32 R20, R3, R36.reuse, RZ ;  /* 0x0000002403147227 */ /* 0x080fe800078e00ff */
[----:B------:R-:W-:Y:S01]  /*4870*/  IMAD.HI.U32 R22, R7, R36, RZ ;  /* 0x0000002407167227 */ /* 0x000fe200078e00ff */
[-C--:B------:R-:W-:Y:S02]  /*4880*/  @P2 SHF.R.U32.HI R3, RZ, R37.reuse, R20 ;  /* 0x00000025ff032219 */ /* 0x080fe40000011614 */
[----:B------:R-:W-:Y:S02]  /*4890*/  SHF.R.U32.HI R20, RZ, R98, R21 ;  /* 0x00000062ff147219 */ /* 0x000fe40000011615 */
[----:B------:R-:W-:Y:S01]  /*48a0*/  @P2 SHF.R.U32.HI R7, RZ, R37, R22 ;  /* 0x00000025ff072219 */ /* 0x000fe20000011616 */
[C---:B------:R-:W-:Y:S01]  /*48b0*/  IMAD R2, R40.reuse, R3, RZ ;  /* 0x0000000328027224 */ /* 0x040fe200078e02ff */
[----:B------:R-:W-:Y:S02]  /*48c0*/  SEL R5, R43, R20, !P0 ;  /* 0x000000142b057207 */ /* 0x000fe40004000000 */
[----:B------:R-:W-:Y:S01]  /*48d0*/  SEL R3, R45, R24, !P3 ;  /* 0x000000182d037207 */ /* 0x000fe20005800000 */
[----:B------:R-:W-:Y:S01]  /*48e0*/  IMAD R4, R40, R7, RZ ;  /* 0x0000000728047224 */ /* 0x000fe200078e02ff */
[C---:B------:R-:W-:Y:S01]  /*48f0*/  ISETP.GE.AND P0, PT, R5.reuse, R2, PT ;  /* 0x000000020500720c */ /* 0x040fe20003f06270 */
[----:B------:R-:W-:Y:S03]  /*4900*/  IMAD.HI.U32 R6, R5, R36, RZ ;  /* 0x0000002405067227 */ /* 0x000fe600078e00ff */
[----:B------:R-:W-:Y:S01]  /*4910*/  ISETP.GE.OR P0, PT, R3, R4, P0 ;  /* 0x000000040300720c */ /* 0x000fe20000706670 */
[----:B------:R-:W-:Y:S01]  /*4920*/  IMAD.MOV R4, RZ, RZ, -R3 ;  /* 0x000000ffff047224 */ /* 0x000fe200078e0a03 */
[-C--:B------:R-:W-:Y:S03]  /*4930*/  SHF.R.U32.HI R6, RZ, R37.reuse, R6 ;  /* 0x00000025ff067219 */ /* 0x080fe60000011606 */
[----:B------:R-:W-:Y:S01]  /*4940*/  IMAD R45, R42, R4, R45 ;  /* 0x000000042a2d7224 */ /* 0x000fe200078e022d */
[----:B------:R-:W-:Y:S05]  /*4950*/  SEL R15, R5, R6, !P2 ;  /* 0x00000006050f7207 */ /* 0x000fea0005000000 */
[----:B------:R-:W-:Y:S02]  /*4960*/  IMAD.MOV R6, RZ, RZ, -R15 ;  /* 0x000000ffff067224 */ /* 0x000fe400078e0a0f */
[C---:B------:R-:W-:Y:S04]  /*4970*/  @!P0 IMAD.HI.U32 R2, R3.reuse, R36, RZ ;  /* 0x0000002403028227 */ /* 0x040fe800078e00ff */
[----:B------:R-:W-:Y:S01]  /*4980*/  IMAD R6, R40, R6, R5 ;  /* 0x0000000628067224 */ /* 0x000fe200078e0205 */
[----:B------:R-:W-:Y:S04]  /*4990*/  @!P0 SHF.R.U32.HI R2, RZ, R37, R2 ;  /* 0x00000025ff028219 */ /* 0x000fe80000011602 */
[----:B------:R-:W-:Y:S02]  /*49a0*/  @!P0 SEL R0, R3, R2, !P2 ;  /* 0x0000000203008207 */ /* 0x000fe40005000000 */
[----:B------:R-:W-:Y:S02]  /*49b0*/  IADD3 R2, PT, PT, -R5, RZ, RZ ;  /* 0x000000ff05027210 */ /* 0x000fe40007ffe1ff */
[----:B------:R-:W-:Y:S01]  /*49c0*/  @!P0 IADD3 R8, PT, PT, R15, -R0, RZ ;  /* 0x800000000f088210 */ /* 0x000fe20007ffe0ff */
[----:B------:R-:W-:Y:S02]  /*49d0*/  @!P0 IMAD R0, R7, R6, R0 ;  /* 0x0000000607008224 */ /* 0x000fe400078e0200 */
[----:B------:R-:W-:Y:S02]  /*49e0*/  IMAD R43, R38, R2, R43 ;  /* 0x00000002262b7224 */ /* 0x000fe400078e022b */
[----:B------:R-:W-:Y:S02]  /*49f0*/  @!P0 IMAD R5, R8, R40, R3 ;  /* 0x0000002808058224 */ /* 0x000fe400078e0203 */
[----:B------:R-:W-:Y:S04]  /*4a00*/  @!P0 IMAD.MOV.U32 R3, RZ, RZ, R0 ;  /* 0x000000ffff038224 */ /* 0x000fe800078e0000 */
[----:B------:R-:W-:Y:S02]  /*4a10*/  IMAD R45, R3, R42, R45 ;  /* 0x0000002a032d7224 */ /* 0x000fe400078e022d */
[----:B------:R-:W-:Y:S07]  /*4a20*/  IMAD R43, R5, R38, R43 ;  /* 0x00000026052b7224 */ /* 0x000fee00078e022b */
.L_x_76:
[----:B------:R-:W-:Y:S01]  /*4a30*/  @!P1 IMAD.HI.U32 R0, R45, R12, RZ ;  /* 0x0000000c2d009227 */ /* 0x000fe200078e00ff */
[----:B-1----:R-:W-:Y:S01]  /*4a40*/  @!P1 ISETP.NE.AND P0, PT, R10, 0x1, PT ;  /* 0x000000010a00980c */ /* 0x002fe20003f05270 */
[----:B------:R-:W-:Y:S01]  /*4a50*/  ULOP3.LUT UP0, URZ, UR42, 0x1b0, URZ, 0xc0, !UPT ;  /* 0x000001b02aff7892 */ /* 0x000fe2000f80c0ff */
[----:B------:R-:W-:Y:S01]  /*4a60*/  @!P1 ISETP.NE.AND P2, PT, R9, 0x1, PT ;  /* 0x000000010900980c */ /* 0x000fe20003f45270 */
[----:B------:R-:W-:Y:S01]  /*4a70*/  @!P1 IMAD.HI.U32 R3, R43, R11, RZ ;  /* 0x0000000b2b039227 */ /* 0x000fe200078e00ff */
[----:B------:R-:W-:Y:S02]  /*4a80*/  @!P1 SHF.R.U32.HI R0, RZ, R13, R0 ;  /* 0x0000000dff009219 */ /* 0x000fe40000011600 */
[----:B------:R-:W-:Y:S01]  /*4a90*/  @P4 SHF.R.U32.HI R105, RZ, 0x10, R17 ;  /* 0x00000010ff694819 */ /* 0x000fe20000011611 */
[----:B------:R-:W-:Y:S01]  /*4aa0*/  VIADD R111, R111, 0x1 ;  /* 0x000000016f6f7836 */ /* 0x000fe20000000000 */
[----:B------:R-:W-:Y:S02]  /*4ab0*/  @!P1 SHF.R.U32.HI R2, RZ, R14, R3 ;  /* 0x0000000eff029219 */ /* 0x000fe40000011603 */
[----:B------:R-:W-:Y:S02]  /*4ac0*/  @!P1 SEL R3, R45, R0, !P2 ;  /* 0x000000002d039207 */ /* 0x000fe40005000000 */
[----:B------:R-:W-:Y:S05]  /*4ad0*/  @!P1 SEL R2, R43, R2, !P0 ;  /* 0x000000022b029207 */ /* 0x000fea0004000000 */
[----:B------:R-:W-:Y:S02]  /*4ae0*/  @!P1 IMAD.IADD R0, R2, 0x1, -R3 ;  /* 0x0000000102009824 */ /* 0x000fe400078e0a03 */
[----:B------:R-:W-:Y:S02]  /*4af0*/  @!P1 IMAD.IADD R2, R3, 0x1, -R2 ;  /* 0x0000000103029824 */ /* 0x000fe400078e0a02 */
[----:B------:R-:W-:Y:S02]  /*4b00*/  @!P1 IMAD R45, R0, R9, R45 ;  /* 0x00000009002d9224 */ /* 0x000fe400078e022d */
[----:B------:R-:W-:Y:S01]  /*4b10*/  @!P1 IMAD R43, R2, R10, R43 ;  /* 0x0000000a022b9224 */ /* 0x000fe200078e022b */
[----:B------:R-:W-:Y:S06]  /*4b20*/  BRA.U !UP0, `(.L_x_77) ;  /* 0x0000000108407547 */ /* 0x000fec000b800000 */
[----:B------:R-:W1:Y:S01]  /*4b30*/  LDCU.64 UR8, c[0x4][0x80] ;  /* 0x01001000ff0877ac */ /* 0x000e620008000a00 */
[----:B------:R-:W-:Y:S01]  /*4b40*/  MOV R3, 0x0 ;  /* 0x0000000000037802 */ /* 0x000fe20000000f00 */
[----:B------:R-:W-:Y:S02]  /*4b50*/  HFMA2 R12, -RZ, RZ, 0, 5.9604644775390625e-08 ;  /* 0x00000001ff0c7431 */ /* 0x000fe400000001ff */
[----:B------:R-:W-:Y:S02]  /*4b60*/  IMAD.MOV.U32 R8, RZ, RZ, 0x70 ;  /* 0x00000070ff087424 */ /* 0x000fe400078e00ff */
[----:B------:R-:W-:Y:S01]  /*4b70*/  IMAD.MOV.U32 R13, RZ, RZ, RZ ;  /* 0x000000ffff0d7224 */ /* 0x000fe200078e00ff */
[----:B------:R-:W2:Y:S01]  /*4b80*/  LDCU.64 UR6, c[0x4][0x88] ;  /* 0x01001100ff0677ac */ /* 0x000ea20008000a00 */
[----:B------:R-:W3:Y:S01]  /*4b90*/  LDC.64 R2, c[0x4][R3] ;  /* 0x0100000003027b82 */ /* 0x000ee20000000a00 */
[----:B------:R-:W4:Y:S01]  /*4ba0*/  LDCU.64 UR4, c[0x4][0x8] ;  /* 0x01000100ff0477ac */ /* 0x000f220008000a00 */
[----:B-1----:R-:W-:Y:S01]  /*4bb0*/  MOV R5, UR9 ;  /* 0x0000000900057c02 */ /* 0x002fe20008000f00 */
[----:B------:R-:W-:Y:S01]  /*4bc0*/  IMAD.U32 R4, RZ, RZ, UR8 ;  /* 0x00000008ff047e24 */ /* 0x000fe2000f8e00ff */
[----:B--2---:R-:W-:Y:S01]  /*4bd0*/  MOV R7, UR7 ;  /* 0x0000000700077c02 */ /* 0x004fe20008000f00 */
[----:B------:R-:W-:Y:S01]  /*4be0*/  IMAD.U32 R6, RZ, RZ, UR6 ;  /* 0x00000006ff067e24 */ /* 0x000fe2000f8e00ff */
[----:B----4-:R-:W-:Y:S01]  /*4bf0*/  MOV R11, UR5 ;  /* 0x00000005000b7c02 */ /* 0x010fe20008000f00 */
[----:B------:R-:W-:Y:S02]  /*4c00*/  IMAD.U32 R10, RZ, RZ, UR4 ;  /* 0x00000004ff0a7e24 */ /* 0x000fe4000f8e00ff */
[----:B------:R-:W-:Y:S07]  /*4c10*/  LEPC R20, `(.L_x_77) ;  /* 0x000000001014794e */ /* 0x000fee0000000000 */
[----:B---3-5:R-:W-:Y:S05]  /*4c20*/  CALL.ABS.NOINC R2 ;  /* 0x0000000002007343 */ /* 0x028fea0003c00000 */
.L_x_77:
[----:B------:R-:W-:Y:S01]  /*4c30*/  LOP3.LUT P0, RZ, R109, 0x1b0, RZ, 0xc0, !PT ;  /* 0x000001b06dff7812 */ /* 0x000fe2000780c0ff */
[----:B------:R-:W-:Y:S11]  /*4c40*/  BSSY.RECONVERGENT B6, `(.L_x_78) ;  /* 0x0000013000067945 */ /* 0x000ff60003800200 */
[----:B------:R-:W-:Y:S01]  /*4c50*/  @!UPT UIADD3 URZ, UPT, UPT, URZ, URZ, URZ ;  /* 0x000000fffffff290 */ /* 0x000fe2000fffe0ff */
[----:B------:R-:W-:Y:S05]  /*4c60*/  @!P0 BRA `(.L_x_79) ;  /* 0x0000000000408947 */ /* 0x000fea0003800000 */
        /* <DEDUP_REMOVED lines=16> */
.L_x_79:
[----:B------:R-:W-:Y:S05]  /*4d70*/  BSYNC.RECONVERGENT B6 ;  /* 0x0000000000067941 */ /* 0x000fea0003800200 */
.L_x_78:
[----:B------:R-:W-:Y:S01]  /*4d80*/  ISETP.NE.U32.AND P3, PT, R86, RZ, PT ;  /* 0x000000ff5600720c */ /* 0x000fe20003f65070 */
[----:B------:R-:W-:Y:S01]  /*4d90*/  UISETP.NE.AND UP1, UPT, UR44, URZ, UPT ;  /* 0x000000ff2c00728c */ /* 0x000fe2000bf25270 */
[----:B------:R-:W-:Y:S02]  /*4da0*/  ISETP.NE.U32.AND P4, PT, R82, RZ, PT ;  /* 0x000000ff5200720c */ /* 0x000fe40003f85070 */
[----:B------:R-:W-:Y:S02]  /*4db0*/  ISETP.NE.AND.EX P3, PT, R87, RZ, PT, P3 ;  /* 0x000000ff5700720c */ /* 0x000fe40003f65330 */
[----:B------:R-:W-:Y:S02]  /*4dc0*/  PLOP3.LUT P1, PT, PT, PT, PT, 0x8, 0x80 ;  /* 0x000000000080781c */ /* 0x000fe40003f2e170 */
[----:B------:R-:W-:Y:S02]  /*4dd0*/  PLOP3.LUT P0, PT, PT, PT, UP1, 0x80, 0x8 ;  /* 0x000000000008781c */ /* 0x000fe40003f0f018 */
[----:B------:R-:W-:Y:S02]  /*4de0*/  ISETP.NE.AND.EX P4, PT, R83, RZ, PT, P4 ;  /* 0x000000ff5300720c */ /* 0x000fe40003f85340 */
[----:B------:R-:W1:Y:S09]  /*4df0*/  @UP1 LDCU.64 UR4, c[0x0][0x888] ;  /* 0x00011100ff0417ac */ /* 0x000e720008000a00 */
[----:B------:R-:W-:Y:S01]  /*4e00*/  @P0 PLOP3.LUT P1, PT, P3, PT, PT, 0x80, 0x8 ;  /* 0x000000000008081c */ /* 0x000fe20001f2f070 */
[----:B-1----:R-:W-:Y:S04]  /*4e10*/  @UP1 UISETP.NE.U32.AND UP0, UPT, UR4, URZ, UPT ;  /* 0x000000ff0400128c */ /* 0x002fe8000bf05070 */
[----:B------:R-:W-:Y:S04]  /*4e20*/  @UP1 UISETP.NE.AND.EX UP0, UPT, UR5, URZ, UPT, UP0 ;  /* 0x000000ff0500128c */ /* 0x000fe8000bf05300 */
[----:B------:R-:W-:Y:S01]  /*4e30*/  @UP1 USEL UR4, URZ, 0xffffffff, UP0 ;  /* 0xffffffffff041887 */ /* 0x000fe20008000000 */
[----:B------:R-:W-:Y:S11]  /*4e40*/  @!P3 BRA `(.L_x_80) ;  /* 0x00000000002cb947 */ /* 0x000ff60003800000 */
[----:B------:R-:W-:Y:S01]  /*4e50*/  ISETP.NE.U32.AND P2, PT, R84, RZ, PT ;  /* 0x000000ff5400720c */ /* 0x000fe20003f45070 */
[----:B------:R-:W-:Y:S03]  /*4e60*/  IMAD.MOV.U32 R96, RZ, RZ, 0x1 ;  /* 0x00000001ff607424 */ /* 0x000fe600078e00ff */
[----:B------:R-:W-:Y:S11]  /*4e70*/  ISETP.NE.AND.EX P2, PT, R85, RZ, PT, P2 ;  /* 0x000000ff5500720c */ /* 0x000ff60003f45320 */
[----:B------:R-:W-:Y:S02]  /*4e80*/  @!UPT UIADD3 URZ, UPT, UPT, URZ, URZ, URZ ;  /* 0x000000fffffff290 */ /* 0x000fe4000fffe0ff */
[----:B------:R-:W1:Y:S01]  /*4e90*/  @P2 LDC.64 R2, c[0x0][0x888] ;  /* 0x00022200ff022b82 */ /* 0x000e620000000a00 */
[----:B------:R-:W-:Y:S04]  /*4ea0*/  @P2 IMAD R0, R86, UR36, RZ ;  /* 0x0000002456002c24 */ /* 0x000fe8000f8e02ff */
[----:B-1----:R-:W-:Y:S04]  /*4eb0*/  @P2 IMAD.WIDE R2, R0, 0x4, R2 ;  /* 0x0000000400022825 */ /* 0x002fe800078e0202 */
[----:B------:R-:W-:Y:S01]  /*4ec0*/  HFMA2 R0, -RZ, RZ, 0, 5.9604644775390625e-08 ;  /* 0x00000001ff007431 */ /* 0x000fe200000001ff */
[----:B-----5:R1:W5:Y:S04]  /*4ed0*/  @P2 LDG.E R49, desc[UR40][R2.64] ;  /* 0x0000002802312981 */ /* 0x020368000c1e1900 */
[----:B------:R-:W-:Y:S01]  /*4ee0*/  @!P2 PRMT R96, R0, 0x7610, R96 ;  /* 0x000076100060a816 */ /* 0x000fe20000000060 */
[----:B-1----:R-:W2:Y:S06]  /*4ef0*/  @!P2 LDC R49, c[0x0][0x880] ;  /* 0x00022000ff31ab82 */ /* 0x002eac0000000800 */
.L_x_80:
[----:B------:R-:W-:Y:S05]  /*4f00*/  @!P4 BRA `(.L_x_81) ;  /* 0x000000000020c947 */ /* 0x000fea0003800000 */
[----:B------:R-:W-:Y:S04]  /*4f10*/  ISETP.NE.U32.AND P2, PT, R80, RZ, PT ;  /* 0x000000ff5000720c */ /* 0x000fe80003f45070 */
[----:B------:R-:W-:Y:S11]  /*4f20*/  ISETP.NE.AND.EX P2, PT, R81, RZ, PT, P2 ;  /* 0x000000ff5100720c */ /* 0x000ff60003f45320 */
[----:B------:R-:W-:Y:S02]  /*4f30*/  @!UPT UIADD3 URZ, UPT, UPT, URZ, URZ, URZ ;  /* 0x000000fffffff290 */ /* 0x000fe4000fffe0ff */
[----:B------:R-:W1:Y:S01]  /*4f40*/  @P2 LDC.64 R2, c[0x0][0x8a8] ;  /* 0x00022a00ff022b82 */ /* 0x000e620000000a00 */
[----:B------:R-:W-:Y:S04]  /*4f50*/  @P2 IMAD R0, R82, UR36, RZ ;  /* 0x0000002452002c24 */ /* 0x000fe8000f8e02ff */
[----:B-1----:R-:W-:Y:S05]  /*4f60*/  @P2 IMAD.WIDE R2, R0, 0x4, R2 ;  /* 0x0000000400022825 */ /* 0x002fea00078e0202 */
[----:B-----5:R1:W5:Y:S02]  /*4f70*/  @P2 LDG.E R47, desc[UR40][R2.64] ;  /* 0x00000028022f2981 */ /* 0x020364000c1e1900 */
[----:B-1----:R-:W3:Y:S02]  /*4f80*/  @!P2 LDC R47, c[0x0][0x8a0] ;  /* 0x00022800ff2fab82 */ /* 0x002ee40000000800 */
.L_x_81:
[----:B--2--5:R-:W-:Y:S01]  /*4f90*/  @P0 FSETP.NEU.AND P4, PT, R49, RZ, PT ;  /* 0x000000ff3100020b */ /* 0x024fe20003f8d000 */
[----:B------:R-:W-:Y:S01]  /*4fa0*/  IMAD.U32 R0, RZ, RZ, UR4 ;  /* 0x00000004ff007e24 */ /* 0x000fe2000f8e00ff */
[----:B------:R-:W-:Y:S01]  /*4fb0*/  @P0 LOP3.LUT P2, RZ, R96, 0xff, RZ, 0xc0, !PT ;  /* 0x000000ff60ff0812 */ /* 0x000fe2000784c0ff */
[----:B------:R-:W-:Y:S01]  /*4fc0*/  BSSY B1, `(.L_x_82) ;  /* 0x0000039000017945 */ /* 0x000fe20003800000 */
[----:B------:R-:W-:Y:S02]  /*4fd0*/  @P0 SEL R9, RZ, 0xffffffff, P4 ;  /* 0xffffffffff090807 */ /* 0x000fe40002000000 */
[----:B------:R-:W-:Y:S02]  /*4fe0*/  CS2R R54, SRZ ;  /* 0x0000000000367805 */ /* 0x000fe4000001ff00 */
[----:B------:R-:W-:Y:S02]  /*4ff0*/  LEA R92, R44, UR43, 0x3 ;  /* 0x0000002b2c5c7c11 */ /* 0x000fe4000f8e18ff */
[----:B------:R-:W-:Y:S02]  /*5000*/  CS2R R52, SRZ ;  /* 0x0000000000347805 */ /* 0x000fe4000001ff00 */
[----:B------:R-:W-:Y:S02]  /*5010*/  @P1 SEL R9, R0, R9, !P2 ;  /* 0x0000000900091207 */ /* 0x000fe40005000000 */
[----:B------:R-:W-:Y:S02]  /*5020*/  CS2R R58, SRZ ;  /* 0x00000000003a7805 */ /* 0x000fe4000001ff00 */
[----:B------:R-:W-:Y:S02]  /*5030*/  SHF.L.U32 R7, R108, 0x1f, RZ ;  /* 0x0000001f6c077819 */ /* 0x000fe400000006ff */
[----:B------:R-:W-:Y:S02]  /*5040*/  CS2R R56, SRZ ;  /* 0x0000000000387805 */ /* 0x000fe4000001ff00 */
[----:B------:R-:W-:Y:S02]  /*5050*/  @P0 LOP3.LUT R9, R9, 0x1, RZ, 0xc0, !PT ;  /* 0x0000000109090812 */ /* 0x000fe400078ec0ff */
[C---:B------:R-:W-:Y:S02]  /*5060*/  LEA.HI R5, R44.reuse, R44, RZ, 0x1 ;  /* 0x0000002c2c057211 */ /* 0x040fe400078f08ff */
[----:B------:R-:W-:Y:S02]  /*5070*/  ISETP.NE.U32.OR P1, PT, R9, 0x1, !P0 ;  /* 0x000000010900780c */ /* 0x000fe40004725470 */
[----:B------:R-:W-:Y:S01]  /*5080*/  PLOP3.LUT P5, PT, PT, PT, PT, 0x8, 0x80 ;  /* 0x000000000080781c */ /* 0x000fe20003fae170 */
[C---:B------:R-:W-:Y:S01]  /*5090*/  IMAD.SHL.U32 R3, R5.reuse, 0x20, RZ ;  /* 0x0000002005037824 */ /* 0x040fe200078e00ff */
[----:B------:R-:W-:Y:S04]  /*50a0*/  LOP3.LUT R5, R5, 0xffe, RZ, 0xc0, !PT ;  /* 0x00000ffe05057812 */ /* 0x000fe800078ec0ff */
[----:B------:R-:W-:Y:S01]  /*50b0*/  LOP3.LUT R3, R3, 0xffffffc0, RZ, 0xc0, !PT ;  /* 0xffffffc003037812 */ /* 0x000fe200078ec0ff */
[----:B------:R-:W-:Y:S04]  /*50c0*/  IMAD.IADD R32, R44, 0x1, -R5 ;  /* 0x000000012c207824 */ /* 0x000fe800078e0a05 */
[----:B------:R-:W-:Y:S01]  /*50d0*/  @P1 SHF.L.U32 R2, R106, 0x1f, RZ ;  /* 0x0000001f6a021819 */ /* 0x000fe200000006ff */
[----:B------:R-:W-:Y:S03]  /*50e0*/  IMAD.IADD R3, R46, 0x1, R3 ;  /* 0x000000012e037824 */ /* 0x000fe600078e0203 */
[----:B------:R-:W1:Y:S01]  /*50f0*/  @P1 SYNCS.PHASECHK.TRANS64.TRYWAIT P0, [UR43+0x20], R2 ;  /* 0x00002002ff0015a7 */ /* 0x000e62000800112b */
[----:B------:R-:W-:Y:S01]  /*5100*/  IMAD R32, R32, 0x100000, R3 ;  /* 0x0010000020207824 */ /* 0x000fe200078e0203 */
[----:B------:R2:W4:Y:S01]  /*5110*/  SYNCS.PHASECHK.TRANS64.TRYWAIT P4, [R92+URZ+0x60], R7 ;  /* 0x000060075c0075a7 */ /* 0x00052200080811ff */
[----:B-1----:R-:W-:Y:S01]  /*5120*/  @P1 PLOP3.LUT P5, PT, P0, PT, PT, 0x8, 0x80 ;  /* 0x000000000080181c */ /* 0x002fe200007ae170 */
[----:B------:R-:W-:Y:S01]  /*5130*/  @!UPT UIADD3 URZ, UPT, UPT, URZ, URZ, URZ ;  /* 0x000000fffffff290 */ /* 0x000fe2000fffe0ff */
[----:B--2---:R-:W-:Y:S11]  /*5140*/  @!P1 BRA `(.L_x_83) ;  /* 0x0000000000809947 */ /* 0x004ff60003800000 */
[----:B------:R-:W-:Y:S01]  /*5150*/  ISETP.NE.U32.AND P0, PT, RZ, UR38, PT ;  /* 0x00000026ff007c0c */ /* 0x000fe2000bf05070 */
[----:B------:R-:W-:Y:S01]  /*5160*/  BSSY B0, `(.L_x_84) ;  /* 0x0000012000007945 */ /* 0x000fe20003800000 */
[----:B------:R-:W-:Y:S02]  /*5170*/  FSETP.NEU.AND P2, PT, R49, RZ, PT ;  /* 0x000000ff3100720b */ /* 0x000fe40003f4d000 */
[----:B------:R-:W-:Y:S02]  /*5180*/  CS2R R58, SRZ ;  /* 0x00000000003a7805 */ /* 0x000fe4000001ff00 */
[----:B------:R-:W-:Y:S02]  /*5190*/  ISETP.NE.AND.EX P0, PT, RZ, UR39, PT, P0 ;  /* 0x00000027ff007c0c */ /* 0x000fe4000bf05300 */
[----:B------:R-:W-:Y:S02]  /*51a0*/  CS2R R56, SRZ ;  /* 0x0000000000387805 */ /* 0x000fe4000001ff00 */
[----:B------:R-:W-:Y:S02]  /*51b0*/  LOP3.LUT P1, RZ, R96, 0xff, RZ, 0xc0, !PT ;  /* 0x000000ff60ff7812 */ /* 0x000fe4000782c0ff */
[----:B------:R-:W-:Y:S02]  /*51c0*/  CS2R R54, SRZ ;  /* 0x0000000000367805 */ /* 0x000fe4000001ff00 */
[----:B------:R-:W-:Y:S02]  /*51d0*/  SEL R0, RZ, 0xffffffff, P2 ;  /* 0xffffffffff007807 */ /* 0x000fe40001000000 */
[----:B------:R-:W-:Y:S02]  /*51e0*/  CS2R R52, SRZ ;  /* 0x0000000000347805 */ /* 0x000fe4000001ff00 */
[----:B------:R-:W-:Y:S04]  /*51f0*/  SEL R3, RZ, 0xffffffff, P0 ;  /* 0xffffffffff037807 */ /* 0x000fe80000000000 */
[----:B------:R-:W-:Y:S04]  /*5200*/  @P3 SEL R0, R3, R0, !P1 ;  /* 0x0000000003003207 */ /* 0x000fe80004800000 */
[----:B------:R-:W-:Y:S04]  /*5210*/  LOP3.LUT R0, R0, 0x1, RZ, 0xc0, !PT ;  /* 0x0000000100007812 */ /* 0x000fe800078ec0ff */
[----:B------:R-:W-:Y:S01]  /*5220*/  ISETP.NE.U32.AND P0, PT, R0, 0x1, PT ;  /* 0x000000010000780c */ /* 0x000fe20003f05070 */
[----:B------:R-:W-:Y:S01]  /*5230*/  @!UPT UIADD3 URZ, UPT, UPT, URZ, URZ, URZ ;  /* 0x000000fffffff290 */ /* 0x000fe2000fffe0ff */
[----:B------:R-:W-:Y:S11]  /*5240*/  @!P5 BRA `(.L_x_85) ;  /* 0x00000000000cd947 */ /* 0x000ff60003800000 */
[----:B------:R-:W-:Y:S04]  /*5250*/  SHF.L.U32 R3, R106, 0x1f, RZ ;  /* 0x0000001f6a037819 */ /* 0x000fe800000006ff */
[----:B------:R-:W1:Y:S02]  /*5260*/  SYNCS.PHASECHK.TRANS64.TRYWAIT P1, [UR43+0x20], R3 ;  /* 0x00002003ff0075a7 */ /* 0x000e64000802112b */
[----:B-1----:R-:W-:Y:S05]  /*5270*/  @!P1 BRA `(.L_x_86) ;  /* 0x0000001400249947 */ /* 0x002fea0003800000 */
.L_x_85:
[----:B------:R-:W-:Y:S05]  /*5280*/  BSYNC B0 ;  /* 0x0000000000007941 */ /* 0x000fea0003800000 */
.L_x_84:
[----:B------:R2:W1:Y:S01]  /*5290*/  @P0 LDS.128 R56, [R103+UR43+0x200] ;  /* 0x0002002b67380984 */ /* 0x0004620008000c00 */
[----:B------:R-:W-:Y:S01]  /*52a0*/  UIADD3 UR4, UPT, UPT, UR43, 0x28, URZ ;  /* 0x000000282b047890 */ /* 0x000fe2000fffe0ff */
[----:B------:R-:W-:Y:S02]  /*52b0*/  LOP3.LUT R106, R106, 0x1, RZ, 0x3c, !PT ;  /* 0x000000016a6a7812 */ /* 0x000fe400078e3cff */
[----:B------:R2:W1:Y:S01]  /*52c0*/  @P0 LDS.128 R52, [R102+0x10] ;  /* 0x0000100066340984 */ /* 0x0004620000000c00 */
[----:B------:R-:W-:Y:S01]  /*52d0*/  UPRMT UR4, UR37, 0x654, UR4 ;  /* 0x0000065425047896 */ /* 0x000fe20008000004 */
[----:B------:R-:W-:Y:S01]  /*52e0*/  @!PT LDS RZ, [RZ] ;  /* 0x00000000fffff984 */ /* 0x000fe20000000800 */
[----:B------:R-:W-:Y:S01]  /*52f0*/  @!PT LDS RZ, [RZ] ;  /* 0x00000000fffff984 */ /* 0x000fe20000000800 */
[----:B------:R-:W-:Y:S01]  /*5300*/  @!PT LDS RZ, [RZ] ;  /* 0x00000000fffff984 */ /* 0x000fe20000000800 */
[----:B------:R-:W-:Y:S01]  /*5310*/  @!PT LDS RZ, [RZ] ;  /* 0x00000000fffff984 */ /* 0x000fe20000000800 */
[----:B------:R5:W-:Y:S06]  /*5320*/  MEMBAR.ALL.CTA ;  /* 0x0000000000007992 */ /* 0x000bec0000008000 */
[----:B-----5:R-:W5:Y:S02]  /*5330*/  FENCE.VIEW.ASYNC.S ;  /* 0x00000000000073c6 */ /* 0x020f640000000000 */
[----:B-----5:R-:W-:Y:S03]  /*5340*/  SYNCS.ARRIVE.TRANS64.RED.A1T0 RZ, [UR4], RZ ;  /* 0x000000ffffff79a7 */ /* 0x020fe60008100404 */
.L_x_83:
[----:B------:R-:W-:Y:S05]  /*5350*/  BSYNC B1 ;  /* 0x0000000000017941 */ /* 0x000fea0003800000 */
.L_x_82:
[----:B-1----:R-:W-:Y:S04]  /*5360*/  SHF.R.U32.HI R3, RZ, 0x15, R32 ;  /* 0x00000015ff037819 */ /* 0x002fe80000011620 */
[----:B------:R-:W-:Y:S01]  /*5370*/  LOP3.LUT P0, RZ, R3, 0x3, R104, 0x48, !PT ;  /* 0x0000000303ff7812 */ /* 0x000fe20007804868 */
[----:B------:R-:W-:Y:S01]  /*5380*/  @!UPT UIADD3 URZ, UPT, UPT, URZ, URZ, URZ ;  /* 0x000000fffffff290 */ /* 0x000fe2000fffe0ff */
[----:B----4-:R-:W-:Y:S11]  /*5390*/  @P4 BRA `(.L_x_87) ;  /* 0x0000000000084947 */ /* 0x010ff60003800000 */
[----:B------:R-:W1:Y:S02]  /*53a0*/  SYNCS.PHASECHK.TRANS64.TRYWAIT P1, [R92+URZ+0x60], R7 ;  /* 0x000060075c0075a7 */ /* 0x000e6400080211ff */
[----:B-1----:R-:W-:Y:S05]  /*53b0*/  @!P1 BRA `(.L_x_88) ;  /* 0x0000001000ec9947 */ /* 0x002fea0003800000 */
.L_x_87:
[----:B------:R-:W-:Y:S05]  /*53c0*/  @!P0 BRA `(.L_x_89) ;  /* 0x0000000000408947 */ /* 0x000fea0003800000 */
[----:B------:R-:W4:Y:S01]  /*53d0*/  LDCU.64 UR8, c[0x4][0x70] ;  /* 0x01000e00ff0877ac */ /* 0x000f220008000a00 */
[----:B------:R-:W-:Y:S01]  /*53e0*/  MOV R3, 0x0 ;  /* 0x0000000000037802 */ /* 0x000fe20000000f00 */
[----:B------:R-:W-:Y:S02]  /*53f0*/  HFMA2 R12, -RZ, RZ, 0, 5.9604644775390625e-08 ;  /* 0x00000001ff0c7431 */ /* 0x000fe400000001ff */
[----:B------:R-:W-:Y:S02]  /*5400*/  IMAD.MOV.U32 R8, RZ, RZ, 0x192 ;  /* 0x00000192ff087424 */ /* 0x000fe400078e00ff */
[----:B------:R-:W-:Y:S01]  /*5410*/  IMAD.MOV.U32 R13, RZ, RZ, RZ ;  /* 0x000000ffff0d7224 */ /* 0x000fe200078e00ff */
[----:B------:R-:W1:Y:S01]  /*5420*/  LDCU.64 UR6, c[0x4][0x78] ;  /* 0x01000f00ff0677ac */ /* 0x000e620008000a00 */
[----:B------:R-:W2:Y:S01]  /*5430*/  LDC.64 R2, c[0x4][R3] ;  /* 0x0100000003027b82 */ /* 0x000ea20000000a00 */
[----:B------:R-:W5:Y:S01]  /*5440*/  LDCU.64 UR4, c[0x4][0x10] ;  /* 0x01000200ff0477ac */ /* 0x000f620008000a00 */
[----:B----4-:R-:W-:Y:S01]  /*5450*/  MOV R5, UR9 ;  /* 0x0000000900057c02 */ /* 0x010fe20008000f00 */
[----:B------:R-:W-:Y:S01]  /*5460*/  IMAD.U32 R4, RZ, RZ, UR8 ;  /* 0x00000008ff047e24 */ /* 0x000fe2000f8e00ff */
[----:B-1----:R-:W-:Y:S01]  /*5470*/  MOV R7, UR7 ;  /* 0x0000000700077c02 */ /* 0x002fe20008000f00 */
[----:B------:R-:W-:Y:S01]  /*5480*/  IMAD.U32 R6, RZ, RZ, UR6 ;  /* 0x00000006ff067e24 */ /* 0x000fe2000f8e00ff */
[----:B-----5:R-:W-:Y:S01]  /*5490*/  MOV R11, UR5 ;  /* 0x00000005000b7c02 */ /* 0x020fe20008000f00 */
[----:B------:R-:W-:Y:S02]  /*54a0*/  IMAD.U32 R10, RZ, RZ, UR4 ;  /* 0x00000004ff0a7e24 */ /* 0x000fe4000f8e00ff */
[----:B------:R-:W-:Y:S07]  /*54b0*/  LEPC R20, `(.L_x_89) ;  /* 0x000000001014794e */ /* 0x000fee0000000000 */
[----:B--23--:R-:W-:Y:S05]  /*54c0*/  CALL.ABS.NOINC R2 ;  /* 0x0000000002007343 */ /* 0x00cfea0003c00000 */
.L_x_89:
[----:B------:R-:W-:Y:S01]  /*54d0*/  LOP3.LUT P0, RZ, R101, 0x60, RZ, 0xc0, !PT ;  /* 0x0000006065ff7812 */ /* 0x000fe2000780c0ff */
[----:B------:R-:W-:Y:S05]  /*54e0*/  WARPSYNC.ALL ;  /* 0x0000000000007948 */ /* 0x000fea0003800000 */
[----:B------:R-:W-:Y:S01]  /*54f0*/  R2UR UR4, R32 ;  /* 0x00000000200472ca */ /* 0x000fe200000e0000 */
[----:B------:R-:W-:Y:S01]  /*5500*/  BSSY.RECONVERGENT B0, `(.L_x_90) ;  /* 0x00000a0000007945 */ /* 0x000fe20003800200 */
[-C--:B------:R-:W-:Y:S02]  /*5510*/  F2FP.F16.E4M3.UNPACK_B R50, R56.reuse ;  /* 0x00000038ff32723e */ /* 0x080fe400020006ff */
[----:B------:R-:W-:Y:S02]  /*5520*/  F2FP.F16.E4M3.UNPACK_B R63, R56.H1 ;  /* 0x00000038ff3f723e */ /* 0x000fe400030006ff */
[-C--:B------:R-:W-:Y:S01]  /*5530*/  F2FP.F16.E4M3.UNPACK_B R56, R57.reuse ;  /* 0x00000039ff38723e */ /* 0x080fe200020006ff */
[--C-:B------:R-:W-:Y:S01]  /*5540*/  HADD2.F32 R48, -RZ, R50.reuse.H0_H0 ;  /* 0x20000032ff307230 */ /* 0x100fe20000004100 */
[----:B------:R-:W-:Y:S01]  /*5550*/  F2FP.F16.E4M3.UNPACK_B R57, R57.H1 ;  /* 0x00000039ff39723e */ /* 0x000fe200030006ff */
[----:B------:R-:W-:Y:S01]  /*5560*/  HADD2.F32 R50, -RZ, R50.H1_H1 ;  /* 0x30000032ff327230 */ /* 0x000fe20000004100 */
[-C--:B------:R-:W-:Y:S01]  /*5570*/  F2FP.F16.E4M3.UNPACK_B R66, R52.reuse ;  /* 0x00000034ff42723e */ /* 0x080fe200020006ff */
[--C-:B------:R-:W-:Y:S01]  /*5580*/  HADD2.F32 R51, -RZ, R63.reuse.H0_H0 ;  /* 0x2000003fff337230 */ /* 0x100fe20000004100 */
[----:B------:R-:W-:Y:S01]  /*5590*/  F2FP.F16.E4M3.UNPACK_B R68, R52.H1 ;  /* 0x00000034ff44723e */ /* 0x000fe200030006ff */
[----:B-1----:R-:W-:Y:S01]  /*55a0*/  LDTM.16dp32bit_t0_t15.x32 R4, tmem[UR4] ;  /* 0x00000004000479ee */ /* 0x002fe20008a80000 */
[----:B------:R-:W3:Y:S01]  /*55b0*/  LDTM.16dp32bit_t16_t31.x32 R4, tmem[UR4+0x20] ;  /* 0x00002004000479ee */ /* 0x000ee20008aa0000 */
[----:B------:R-:W-:Y:S01]  /*55c0*/  NOP ;  /* 0x0000000000007918 */ /* 0x000fe20000000000 */
[----:B------:R-:W-:Y:S01]  /*55d0*/  R2UR UR5, R92 ;  /* 0x000000005c0572ca */ /* 0x000fe200000e0000 */
[--C-:B------:R-:W-:Y:S01]  /*55e0*/  HADD2.F32 R65, -RZ, R66.reuse.H0_H0 ;  /* 0x20000042ff417230 */ /* 0x100fe20000004100 */
[----:B------:R-:W-:Y:S01]  /*55f0*/  F2FP.F16.E4M3.UNPACK_B R61, R58 ;  /* 0x0000003aff3d723e */ /* 0x000fe200020006ff */
[----:B------:R-:W-:Y:S01]  /*5600*/  HADD2.F32 R67, -RZ, R66.H1_H1 ;  /* 0x30000042ff437230 */ /* 0x000fe20000004100 */
[-C--:B------:R-:W-:Y:S01]  /*5610*/  F2FP.F16.E4M3.UNPACK_B R70, R53.reuse ;  /* 0x00000035ff46723e */ /* 0x080fe200020006ff */
[----:B------:R-:W-:Y:S01]  /*5620*/  HADD2.F32 R52, -RZ, R63.H1_H1 ;  /* 0x3000003fff347230 */ /* 0x000fe20000004100 */
[----:B------:R-:W-:Y:S01]  /*5630*/  F2FP.F16.E4M3.UNPACK_B R72, R53.H1 ;  /* 0x00000035ff48723e */ /* 0x000fe200030006ff */
[----:B------:R-:W-:Y:S01]  /*5640*/  HADD2.F32 R53, -RZ, R56.H0_H0 ;  /* 0x20000038ff357230 */ /* 0x000fe20000004100 */
[-C--:B------:R-:W-:Y:S01]  /*5650*/  F2FP.F16.E4M3.UNPACK_B R74, R54.reuse ;  /* 0x00000036ff4a723e */ /* 0x080fe200020006ff */
[----:B------:R-:W-:Y:S01]  /*5660*/  HADD2.F32 R69, -RZ, R70.H0_H0 ;  /* 0x20000046ff457230 */ /* 0x000fe20000004100 */
[----:B------:R-:W-:Y:S01]  /*5670*/  F2FP.F16.E4M3.UNPACK_B R76, R54.H1 ;  /* 0x00000036ff4c723e */ /* 0x000fe200030006ff */
[----:B------:R-:W-:Y:S01]  /*5680*/  HADD2.F32 R54, -RZ, R56.H1_H1 ;  /* 0x30000038ff367230 */ /* 0x000fe20000004100 */
[----:B------:R-:W-:Y:S01]  /*5690*/  F2FP.F16.E4M3.UNPACK_B R60, R58.H1 ;  /* 0x0000003aff3c723e */ /* 0x000fe200030006ff */
[----:B------:R-:W-:Y:S01]  /*56a0*/  UIADD3 UR5, UPT, UPT, UR5, 0x80, URZ ;  /* 0x0000008005057890 */ /* 0x000fe2000fffe0ff */
[----:B------:R-:W-:Y:S01]  /*56b0*/  HADD2.F32 R58, -RZ, R61.H1_H1 ;  /* 0x3000003dff3a7230 */ /* 0x000fe20000004100 */
[----:B------:R-:W-:Y:S01]  /*56c0*/  F2FP.F16.E4M3.UNPACK_B R77, R55 ;  /* 0x00000037ff4d723e */ /* 0x000fe200020006ff */
[----:B------:R-:W-:Y:S01]  /*56d0*/  HADD2.F32 R70, -RZ, R70.H1_H1 ;  /* 0x30000046ff467230 */ /* 0x000fe20000004100 */
[----:B------:R-:W-:Y:S01]  /*56e0*/  UPRMT UR5, UR37, 0x654, UR5 ;  /* 0x0000065425057896 */ /* 0x000fe20008000005 */
[--C-:B------:R-:W-:Y:S01]  /*56f0*/  HADD2.F32 R73, -RZ, R74.reuse.H0_H0 ;  /* 0x2000004aff497230 */ /* 0x100fe20000004100 */
[----:B------:R-:W-:Y:S01]  /*5700*/  F2FP.F16.E4M3.UNPACK_B R62, R59 ;  /* 0x0000003bff3e723e */ /* 0x000fe200020006ff */
[----:B------:R-:W-:Y:S01]  /*5710*/  HADD2.F32 R74, -RZ, R74.H1_H1 ;  /* 0x3000004aff4a7230 */ /* 0x000fe20000004100 */
[----:B------:R-:W-:Y:S01]  /*5720*/  F2FP.F16.E4M3.UNPACK_B R78, R55.H1 ;  /* 0x00000037ff4e723e */ /* 0x000fe200030006ff */
[C---:B---3--:R-:W-:Y:S01]  /*5730*/  FMUL R4, R47.reuse, R4 ;  /* 0x000000042f047220 */ /* 0x048fe20000400000 */
[C---:B------:R-:W-:Y:S01]  /*5740*/  FMUL R5, R47.reuse, R5 ;  /* 0x000000052f057220 */ /* 0x040fe20000400000 */
[C---:B------:R-:W-:Y:S01]  /*5750*/  FMUL R8, R47.reuse, R8 ;  /* 0x000000082f087220 */ /* 0x040fe20000400000 */
[----:B------:R-:W-:Y:S01]  /*5760*/  FMUL R9, R47, R9 ;  /* 0x000000092f097220 */ /* 0x000fe20000400000 */
[----:B------:R-:W-:Y:S01]  /*5770*/  SYNCS.ARRIVE.TRANS64.RED.A1T0 RZ, [UR5], RZ ;  /* 0x000000ffffff79a7 */ /* 0x000fe20008100405 */
[C---:B------:R-:W-:Y:S01]  /*5780*/  FFMA R4, R49.reuse, R48, R4 ;  /* 0x0000003031047223 */ /* 0x040fe20000000004 */
[----:B------:R-:W-:Y:S01]  /*5790*/  FFMA R5, R49, R50, R5 ;  /* 0x0000003231057223 */ /* 0x000fe20000000005 */
[C---:B------:R-:W-:Y:S01]  /*57a0*/  FMUL R12, R47.reuse, R12 ;  /* 0x0000000c2f0c7220 */ /* 0x040fe20000400000 */
        /* <DEDUP_REMOVED lines=9> */
[----:B------:R-:W-:Y:S02]  /*5840*/  HADD2.F32 R48, -RZ, R77.H1_H1 ;  /* 0x3000004dff307230 */ /* 0x000fe40000004100 */
[C---:B------:R-:W-:Y:S01]  /*5850*/  FMUL R28, R47.reuse, R32 ;  /* 0x000000202f1c7220 */ /* 0x040fe20000400000 */
[C---:B------:R-:W-:Y:S01]  /*5860*/  FMUL R29, R47.reuse, R33 ;  /* 0x000000212f1d7220 */ /* 0x040fe20000400000 */
[C---:B------:R-:W-:Y:S01]  /*5870*/  FMUL R6, R47.reuse, R6 ;  /* 0x000000062f067220 */ /* 0x040fe20000400000 */
[C---:B------:R-:W-:Y:S01]  /*5880*/  FMUL R7, R47.reuse, R7 ;  /* 0x000000072f077220 */ /* 0x040fe20000400000 */
[--C-:B------:R-:W-:Y:S02]  /*5890*/  HADD2.F32 R55, -RZ, R57.reuse.H0_H0 ;  /* 0x20000039ff377230 */ /* 0x100fe40000004100 */
[----:B------:R-:W-:Y:S01]  /*58a0*/  FMUL R10, R47, R10 ;  /* 0x0000000a2f0a7220 */ /* 0x000fe20000400000 */
[C---:B------:R-:W-:Y:S01]  /*58b0*/  FFMA R6, R49.reuse, R51, R6 ;  /* 0x0000003331067223 */ /* 0x040fe20000000006 */
[----:B------:R-:W-:Y:S02]  /*58c0*/  HADD2.F32 R56, -RZ, R57.H1_H1 ;  /* 0x30000039ff387230 */ /* 0x000fe40000004100 */
[C---:B------:R-:W-:Y:S01]  /*58d0*/  FFMA R7, R49.reuse, R52, R7 ;  /* 0x0000003431077223 */ /* 0x040fe20000000007 */
[C---:B------:R-:W-:Y:S01]  /*58e0*/  FFMA R8, R49.reuse, R53, R8 ;  /* 0x0000003531087223 */ /* 0x040fe20000000008 */
[C---:B------:R-:W-:Y:S01]  /*58f0*/  FFMA R9, R49.reuse, R54, R9 ;  /* 0x0000003631097223 */ /* 0x040fe20000000009 */
[----:B------:R-:W-:Y:S02]  /*5900*/  HADD2.F32 R57, -RZ, R61.H0_H0 ;  /* 0x2000003dff397230 */ /* 0x000fe40000004100 */
[----:B------:R-:W-:Y:S01]  /*5910*/  FFMA R10, R49, R55, R10 ;  /* 0x00000037310a7223 */ /* 0x000fe2000000000a */
[----:B------:R-:W-:Y:S01]  /*5920*/  F2FP.SATFINITE.E4M3.F32.PACK_AB_MERGE_C R92, R7, R6, RZ ;  /* 0x00000006075c723e */ /* 0x000fe200048070ff */
[----:B------:R-:W-:Y:S02]  /*5930*/  HADD2.F32 R61, -RZ, R62.H0_H0 ;  /* 0x2000003eff3d7230 */ /* 0x000fe40000004100 */
[----:B------:R-:W-:Y:S01]  /*5940*/  FMUL R11, R47, R11 ;  /* 0x0000000b2f0b7220 */ /* 0x000fe20000400000 */
[----:B------:R-:W-:Y:S01]  /*5950*/  F2FP.F16.E4M3.UNPACK_B R64, R59.H1 ;  /* 0x0000003bff40723e */ /* 0x000fe200030006ff */
[----:B------:R-:W-:Y:S01]  /*5960*/  HADD2.F32 R59, -RZ, R60.H0_H0 ;  /* 0x2000003cff3b7230 */ /* 0x000fe20000004100 */
[----:B------:R-:W-:Y:S01]  /*5970*/  F2FP.SATFINITE.E4M3.F32.PACK_AB_MERGE_C R92, R5, R4, R92 ;  /* 0x00000004055c723e */ /* 0x000fe2000480705c */
[C---:B------:R-:W-:Y:S01]  /*5980*/  FFMA R11, R49.reuse, R56, R11 ;  /* 0x00000038310b7223 */ /* 0x040fe2000000000b */
[C---:B------:R-:W-:Y:S01]  /*5990*/  FFMA R12, R49.reuse, R57, R12 ;  /* 0x00000039310c7223 */ /* 0x040fe2000000000c */
[----:B------:R-:W-:Y:S01]  /*59a0*/  FFMA R13, R49, R58, R13 ;  /* 0x0000003a310d7223 */ /* 0x000fe2000000000d */
[----:B------:R-:W-:Y:S02]  /*59b0*/  HADD2.F32 R62, -RZ, R62.H1_H1 ;  /* 0x3000003eff3e7230 */ /* 0x000fe40000004100 */
[----:B------:R-:W-:Y:S01]  /*59c0*/  FMUL R14, R47, R14 ;  /* 0x0000000e2f0e7220 */ /* 0x000fe20000400000 */
[----:B------:R-:W-:Y:S01]  /*59d0*/  HADD2.F32 R60, -RZ, R60.H1_H1 ;  /* 0x3000003cff3c7230 */ /* 0x000fe20000004100 */
[----:B------:R-:W-:Y:S01]  /*59e0*/  F2FP.SATFINITE.E4M3.F32.PACK_AB_MERGE_C R93, R11, R10, RZ ;  /* 0x0000000a0b5d723e */ /* 0x000fe200048070ff */
[----:B------:R-:W-:Y:S02]  /*59f0*/  HADD2.F32 R51, -RZ, R77.H0_H0 ;  /* 0x2000004dff337230 */ /* 0x000fe40000004100 */
[----:B------:R-:W-:Y:S01]  /*5a00*/  FFMA R14, R49, R59, R14 ;  /* 0x0000003b310e7223 */ /* 0x000fe2000000000e */
[----:B------:R-:W-:Y:S01]  /*5a10*/  FMUL R15, R47, R15 ;  /* 0x0000000f2f0f7220 */ /* 0x000fe20000400000 */
[--C-:B------:R-:W-:Y:S01]  /*5a20*/  HADD2.F32 R63, -RZ, R64.reuse.H0_H0 ;  /* 0x20000040ff3f7230 */ /* 0x100fe20000004100 */
[----:B------:R-:W-:Y:S01]  /*5a30*/  F2FP.SATFINITE.E4M3.F32.PACK_AB_MERGE_C R93, R9, R8, R93 ;  /* 0x00000008095d723e */ /* 0x000fe2000480705d */
[----:B------:R-:W-:Y:S02]  /*5a40*/  HADD2.F32 R64, -RZ, R64.H1_H1 ;  /* 0x30000040ff407230 */ /* 0x000fe40000004100 */
[C---:B------:R-:W-:Y:S01]  /*5a50*/  FFMA R15, R49.reuse, R60, R15 ;  /* 0x0000003c310f7223 */ /* 0x040fe2000000000f */
[C---:B------:R-:W-:Y:S01]  /*5a60*/  FFMA R16, R49.reuse, R61, R16 ;  /* 0x0000003d31107223 */ /* 0x040fe20000000010 */
[----:B------:R-:W-:Y:S01]  /*5a70*/  FFMA R17, R49, R62, R17 ;  /* 0x0000003e31117223 */ /* 0x000fe20000000011 */
[C---:B------:R-:W-:Y:S01]  /*5a80*/  FMUL R18, R47.reuse, R18 ;  /* 0x000000122f127220 */ /* 0x040fe20000400000 */
[C---:B------:R-:W-:Y:S01]  /*5a90*/  FMUL R19, R47.reuse, R19 ;  /* 0x000000132f137220 */ /* 0x040fe20000400000 */
[--C-:B------:R-:W-:Y:S02]  /*5aa0*/  HADD2.F32 R66, -RZ, R68.reuse.H0_H0 ;  /* 0x20000044ff427230 */ /* 0x100fe40000004100 */
[----:B------:R-:W-:Y:S01]  /*5ab0*/  FMUL R3, R47, R22 ;  /* 0x000000162f037220 */ /* 0x000fe20000400000 */
[C---:B------:R-:W-:Y:S01]  /*5ac0*/  FFMA R18, R49.reuse, R63, R18 ;  /* 0x0000003f31127223 */ /* 0x040fe20000000012 */
[----:B------:R-:W-:Y:S02]  /*5ad0*/  HADD2.F32 R68, -RZ, R68.H1_H1 ;  /* 0x30000044ff447230 */ /* 0x000fe40000004100 */
[----:B------:R-:W-:Y:S01]  /*5ae0*/  FFMA R19, R49, R64, R19 ;  /* 0x0000004031137223 */ /* 0x000fe20000000013 */
[----:B------:R-:W-:Y:S01]  /*5af0*/  FMUL R23, R47, R23 ;  /* 0x000000172f177220 */ /* 0x000fe20000400000 */
[C---:B------:R-:W-:Y:S01]  /*5b00*/  FFMA R0, R49.reuse, R65, R0 ;  /* 0x0000004131007223 */ /* 0x040fe20000000000 */
[C---:B------:R-:W-:Y:S01]  /*5b10*/  FFMA R2, R49.reuse, R67, R2 ;  /* 0x0000004331027223 */ /* 0x040fe20000000002 */
[--C-:B------:R-:W-:Y:S02]  /*5b20*/  HADD2.F32 R71, -RZ, R72.reuse.H0_H0 ;  /* 0x20000048ff477230 */ /* 0x100fe40000004100 */
[----:B------:R-:W-:Y:S01]  /*5b30*/  FFMA R3, R49, R66, R3 ;  /* 0x0000004231037223 */ /* 0x000fe20000000003 */
[----:B------:R-:W-:Y:S02]  /*5b40*/  HADD2.F32 R72, -RZ, R72.H1_H1 ;  /* 0x30000048ff487230 */ /* 0x000fe40000004100 */
[----:B------:R-:W-:Y:S01]  /*5b50*/  FMUL R22, R47, R26 ;  /* 0x0000001a2f167220 */ /* 0x000fe20000400000 */
        /* <DEDUP_REMOVED lines=18> */
[----:B------:R-:W-:Y:S01]  /*5c80*/  F2FP.SATFINITE.E4M3.F32.PACK_AB_MERGE_C R94, R15, R14, RZ ;  /* 0x0000000e0f5e723e */ /* 0x000fe200048070ff */
[----:B------:R-:W-:Y:S01]  /*5c90*/  FFMA R28, R49, R51, R28 ;  /* 0x00000033311c7223 */ /* 0x000fe2000000001c */
[----:B------:R-:W-:Y:S01]  /*5ca0*/  F2FP.SATFINITE.E4M3.F32.PACK_AB_MERGE_C R95, R19, R18, RZ ;  /* 0x00000012135f723e */ /* 0x000fe200048070ff */
[C---:B------:R-:W-:Y:S01]  /*5cb0*/  FFMA R29, R49.reuse, R48, R29 ;  /* 0x00000030311d7223 */ /* 0x040fe2000000001d */
[C---:B------:R-:W-:Y:S01]  /*5cc0*/  FFMA R30, R49.reuse, R77, R30 ;  /* 0x0000004d311e7223 */ /* 0x040fe2000000001e */
[----:B------:R-:W-:Y:S01]  /*5cd0*/  FFMA R35, R49, R50, R35 ;  /* 0x0000003231237223 */ /* 0x000fe20000000023 */
[----:B------:R-:W-:Y:S02]  /*5ce0*/  F2FP.SATFINITE.E4M3.F32.PACK_AB_MERGE_C R94, R13, R12, R94 ;  /* 0x0000000c0d5e723e */ /* 0x000fe4000480705e */
[----:B------:R-:W-:Y:S02]  /*5cf0*/  F2FP.SATFINITE.E4M3.F32.PACK_AB_MERGE_C R95, R17, R16, R95 ;  /* 0x00000010115f723e */ /* 0x000fe4000480705f */
[----:B------:R-:W-:Y:S02]  /*5d00*/  F2FP.SATFINITE.E4M3.F32.PACK_AB_MERGE_C R113, R23, R3, RZ ;  /* 0x000000031771723e */ /* 0x000fe400048070ff */
[----:B------:R-:W-:Y:S01]  /*5d10*/  F2FP.SATFINITE.E4M3.F32.PACK_AB_MERGE_C R114, R27, R22, RZ ;  /* 0x000000161b72723e */ /* 0x000fe200048070ff */
[----:B------:R1:W-:Y:S01]  /*5d20*/  STS.128 [R103+UR43+0x1200], R92 ;  /* 0x0012005c67007988 */ /* 0x0003e20008000c2b */
[----:B------:R-:W-:Y:S02]  /*5d30*/  F2FP.SATFINITE.E4M3.F32.PACK_AB_MERGE_C R116, R31, R26, RZ ;  /* 0x0000001a1f74723e */ /* 0x000fe400048070ff */
[----:B------:R-:W-:Y:S02]  /*5d40*/  F2FP.SATFINITE.E4M3.F32.PACK_AB_MERGE_C R117, R35, R30, RZ ;  /* 0x0000001e2375723e */ /* 0x000fe400048070ff */
[----:B------:R-:W-:Y:S02]  /*5d50*/  F2FP.SATFINITE.E4M3.F32.PACK_AB_MERGE_C R112, R2, R0, R113 ;  /* 0x000000000270723e */ /* 0x000fe40004807071 */
[----:B------:R-:W-:Y:S02]  /*5d60*/  F2FP.SATFINITE.E4M3.F32.PACK_AB_MERGE_C R113, R21, R20, R114 ;  /* 0x000000141571723e */ /* 0x000fe40004807072 */
[----:B------:R-:W-:Y:S02]  /*5d70*/  F2FP.SATFINITE.E4M3.F32.PACK_AB_MERGE_C R114, R25, R24, R116 ;  /* 0x000000181972723e */ /* 0x000fe40004807074 */
[----:B------:R-:W-:Y:S02]  /*5d80*/  F2FP.SATFINITE.E4M3.F32.PACK_AB_MERGE_C R115, R29, R28, R117 ;  /* 0x0000001c1d73723e */ /* 0x000fe40004807075 */
[----:B------:R-:W-:Y:S03]  /*5d90*/  IADD3 R116, PT, PT, R44, 0x1, RZ ;  /* 0x000000012c747810 */ /* 0x000fe60007ffe0ff */
[----:B------:R1:W-:Y:S01]  /*5da0*/  STS.128 [R102+0x1010], R112 ;  /* 0x0010107066007388 */ /* 0x0003e20000000c00 */
[----:B------:R-:W-:Y:S01]  /*5db0*/  @!PT LDS RZ, [RZ] ;  /* 0x00000000fffff984 */ /* 0x000fe20000000800 */
[----:B------:R-:W-:Y:S01]  /*5dc0*/  @!PT LDS RZ, [RZ] ;  /* 0x00000000fffff984 */ /* 0x000fe20000000800 */
[----:B------:R-:W-:Y:S01]  /*5dd0*/  @!PT LDS RZ, [RZ] ;  /* 0x00000000fffff984 */ /* 0x000fe20000000800 */
[----:B------:R-:W-:Y:S01]  /*5de0*/  @!PT LDS RZ, [RZ] ;  /* 0x00000000fffff984 */ /* 0x000fe20000000800 */
[----:B------:R3:W-:Y:S07]  /*5df0*/  MEMBAR.ALL.CTA ;  /* 0x0000000000007992 */ /* 0x0007ee0000008000 */
[----:B---3--:R-:W3:Y:S02]  /*5e00*/  FENCE.VIEW.ASYNC.S ;  /* 0x00000000000073c6 */ /* 0x008ee40000000000 */
[----:B---3--:R-:W-:Y:S06]  /*5e10*/  BAR.SYNC.DEFER_BLOCKING 0x1, 0x80 ;  /* 0x0042000000007b1d */ /* 0x008fec0000010000 */
[----:B------:R-:W-:Y:S05]  /*5e20*/  @P0 BRA `(.L_x_91) ;  /* 0x0000000000340947 */ /* 0x000fea0003800000 */
[----:B------:R-:W-:Y:S01]  /*5e30*/  UIADD3 UR12, UPT, UPT, UR43, 0x1200, URZ ;  /* 0x000012002b0c7890 */ /* 0x000fe2000fffe0ff */
[----:B------:R-:W-:Y:S01]  /*5e40*/  R2UR UR9, R91 ;  /* 0x000000005b0972ca */ /* 0x000fe200000e0000 */
[----:B------:R-:W-:Y:S01]  /*5e50*/  UIADD3 UR10, UP0, UPT, UR46, 0x680, URZ ;  /* 0x000006802e0a7890 */ /* 0x000fe2000ff1e0ff */
[----:B------:R-:W-:Y:S01]  /*5e60*/  R2UR UR8, R97 ;  /* 0x00000000610872ca */ /* 0x000fe200000e0000 */
[----:B------:R-:W-:Y:S02]  /*5e70*/  UMOV UR7, UR36 ;  /* 0x0000002400077c82 */ /* 0x000fe40008000000 */
[----:B------:R-:W-:Y:S01]  /*5e80*/  IMAD.U32 R109, RZ, RZ, UR12 ;  /* 0x0000000cff6d7e24 */ /* 0x000fe2000f8e00ff */
[----:B------:R-:W-:Y:S04]  /*5e90*/  UIADD3.X UR11, UPT, UPT, URZ, UR47, URZ, UP0, !UPT ;  /* 0x0000002fff0b7290 */ /* 0x000fe800087fe4ff */
[----:B------:R-:W-:Y:S03]  /*5ea0*/  R2UR UR4, R109 ;  /* 0x000000006d0472ca */ /* 0x000fe600000e0000 */
[----:B------:R-:W-:Y:S02]  /*5eb0*/  USHF.L.U32 UR5, UR9, 0x6, URZ ;  /* 0x0000000609057899 */ /* 0x000fe400080006ff */
[----:B------:R-:W-:Y:S09]  /*5ec0*/  USHF.L.U32 UR6, UR8, 0x6, URZ ;  /* 0x0000000608067899 */ /* 0x000ff200080006ff */
[----:B------:R3:W-:Y:S01]  /*5ed0*/  UTMASTG.3D [UR4], [UR10] ;  /* 0x000000040a0073b5 */ /* 0x0007e20008010000 */
[----:B------:R0:W-:Y:S01]  /*5ee0*/  UTMACMDFLUSH ;  /* 0x00000000000079b7 */ /* 0x0001e20000000000 */
[----:B---3--:R-:W-:Y:S04]  /*5ef0*/  DEPBAR.LE SB0, 0x0 ;  /* 0x000080000000791a */ /* 0x008fe80000000000 */
.L_x_91:
[----:B------:R-:W-:Y:S05]  /*5f00*/  BSYNC.RECONVERGENT B0 ;  /* 0x0000000000007941 */ /* 0x000fea0003800200 */
.L_x_90:
[----:B------:R-:W-:Y:S01]  /*5f10*/  BAR.SYNC.DEFER_BLOCKING 0x1, 0x80 ;  /* 0x0042000000007b1d */ /* 0x000fe20000010000 */
[----:B------:R-:W-:Y:S01]  /*5f20*/  ISETP.NE.AND P2, PT, R110, RZ, PT ;  /* 0x000000ff6e00720c */ /* 0x000fe20003f45270 */
[----:B------:R-:W-:Y:S01]  /*5f30*/  IMAD.IADD R91, R43, 0x1, R79 ;  /* 0x000000012b5b7824 */ /* 0x000fe200078e024f */
[----:B------:R-:W-:Y:S01]  /*5f40*/  ISETP.NE.AND P0, PT, R111, 0x2, PT ;  /* 0x000000026f00780c */ /* 0x000fe20003f05270 */
[----:B------:R-:W-:Y:S01]  /*5f50*/  IMAD.IADD R97, R45, 0x1, R90 ;  /* 0x000000012d617824 */ /* 0x000fe200078e025a */
[----:B------:R-:W-:Y:S02]  /*5f60*/  ISETP.NE.AND P1, PT, R116, 0x4, PT ;  /* 0x000000047400780c */ /* 0x000fe40003f25270 */
[----:B------:R-:W-:Y:S02]  /*5f70*/  SEL R0, RZ, 0x1, P0 ;  /* 0x00000001ff007807 */ /* 0x000fe40000000000 */
[----:B------:R-:W-:Y:S02]  /*5f80*/  SEL R3, RZ, 0x1, P1 ;  /* 0x00000001ff037807 */ /* 0x000fe40000800000 */
[----:B------:R-:W-:Y:S02]  /*5f90*/  LOP3.LUT R107, R107, R0, RZ, 0x3c, !PT ;  /* 0x000000006b6b7212 */ /* 0x000fe400078e3cff */
[----:B------:R-:W-:Y:S02]  /*5fa0*/  LOP3.LUT R108, R108, R3, RZ, 0x3c, !PT ;  /* 0x000000036c6c7212 */ /* 0x000fe400078e3cff */
[----:B------:R-:W-:Y:S02]  /*5fb0*/  @P2 R2UR UR36, R105 ;  /* 0x00000000692422ca */ /* 0x000fe400000e0000 */
[----:B------:R-:W-:Y:S02]  /*5fc0*/  SEL R111, R111, RZ, P0 ;  /* 0x000000ff6f6f7207 */ /* 0x000fe40000000000 */
[----:B------:R-:W-:Y:S01]  /*5fd0*/  SEL R44, R116, RZ, P1 ;  /* 0x000000ff742c7207 */ /* 0x000fe20000800000 */
[----:B------:R-:W-:Y:S10]  /*5fe0*/  @P2 BRA `(.L_x_92) ;  /* 0xffffffe400842947 */ /* 0x000ff4000383ffff */
[----:B------:R-:W-:Y:S05]  /*5ff0*/  EXIT ;  /* 0x000000000000794d */ /* 0x000fea0003800000 */
.L_x_19:
[----:B--2---:R2:W1:Y:S02]  /*6000*/  SYNCS.PHASECHK.TRANS64.TRYWAIT P0, [R3+URZ+0xb0], R2 ;  /* 0x0000b002030075a7 */ /* 0x00446400080011ff */
[----:B-1----:R-:W-:Y:S05]  /*6010*/  @!P0 NANOSLEEP.SYNCS 0x989680 ;  /* 0x009896800000895d */ /* 0x002fea0003900000 */
[----:B------:R-:W1:Y:S02]  /*6020*/  @!P0 SYNCS.PHASECHK.TRANS64 P0, [R3+URZ+0xb0], R2 ;  /* 0x0000b002030085a7 */ /* 0x000e6400080010ff */
[----:B-1----:R-:W-:Y:S05]  /*6030*/  @!P0 BRA `(.L_x_19) ;  /* 0xfffffffc00f08947 */ /* 0x002fea000383ffff */
[----:B------:R-:W-:Y:S05]  /*6040*/  BRA `(.L_x_93) ;  /* 0xffffffb4003c7947 */ /* 0x000fea000383ffff */
.L_x_22:
[----:B-1----:R-:W-:-:S07]  /*6050*/  MOV R2, UR33 ;  /* 0x0000002100027c02 */ /* 0x002fce0008000f00 */
.L_x_94:
[----:B-1----:R1:W2:Y:S02]  /*6060*/  SYNCS.PHASECHK.TRANS64.TRYWAIT P0, [R2+URZ+0x10], R5 ;  /* 0x00001005020075a7 */ /* 0x0022a400080011ff */
[----:B--2---:R-:W-:Y:S05]  /*6070*/  @!P0 NANOSLEEP.SYNCS 0x989680 ;  /* 0x009896800000895d */ /* 0x004fea0003900000 */
[----:B------:R-:W2:Y:S02]  /*6080*/  @!P0 SYNCS.PHASECHK.TRANS64 P0, [R2+URZ+0x10], R5 ;  /* 0x00001005020085a7 */ /* 0x000ea400080010ff */
[----:B--2---:R-:W-:Y:S05]  /*6090*/  @!P0 BRA `(.L_x_94) ;  /* 0xfffffffc00f08947 */ /* 0x004fea000383ffff */
[----:B------:R-:W-:Y:S05]  /*60a0*/  BRA `(.L_x_21) ;  /* 0xffffffb4008c7947 */ /* 0x000fea000383ffff */
.L_x_28:
[----:B-1----:R-:W-:-:S07]  /*60b0*/  MOV R2, UR17 ;  /* 0x0000001100027c02 */ /* 0x002fce0008000f00 */
.L_x_95:
[----:B-1----:R1:W2:Y:S02]  /*60c0*/  SYNCS.PHASECHK.TRANS64.TRYWAIT P0, [R2+URZ+0x10], R5 ;  /* 0x00001005020075a7 */ /* 0x0022a400080011ff */
[----:B--2---:R-:W-:Y:S05]  /*60d0*/  @!P0 NANOSLEEP.SYNCS 0x989680 ;  /* 0x009896800000895d */ /* 0x004fea0003900000 */
[----:B------:R-:W2:Y:S02]  /*60e0*/  @!P0 SYNCS.PHASECHK.TRANS64 P0, [R2+URZ+0x10], R5 ;  /* 0x00001005020085a7 */ /* 0x000ea400080010ff */
[----:B--2---:R-:W-:Y:S05]  /*60f0*/  @!P0 BRA `(.L_x_95) ;  /* 0xfffffffc00f08947 */ /* 0x004fea000383ffff */
[----:B------:R-:W-:Y:S05]  /*6100*/  BRA `(.L_x_27) ;  /* 0xffffffb800307947 */ /* 0x000fea000383ffff */
.L_x_32:
[----:B-1----:R1:W2:Y:S02]  /*6110*/  SYNCS.PHASECHK.TRANS64.TRYWAIT P0, [R2+URZ+0x40], R3 ;  /* 0x00004003020075a7 */ /* 0x0022a400080011ff */
[----:B--2---:R-:W-:Y:S05]  /*6120*/  @!P0 NANOSLEEP.SYNCS 0x989680 ;  /* 0x009896800000895d */ /* 0x004fea0003900000 */
[----:B------:R-:W2:Y:S02]  /*6130*/  @!P0 SYNCS.PHASECHK.TRANS64 P0, [R2+URZ+0x40], R3 ;  /* 0x00004003020085a7 */ /* 0x000ea400080010ff */
[----:B--2---:R-:W-:Y:S05]  /*6140*/  @!P0 BRA `(.L_x_32) ;  /* 0xfffffffc00f08947 */ /* 0x004fea000383ffff */
[----:B------:R-:W-:Y:S05]  /*6150*/  BRA `(.L_x_96) ;  /* 0xffffffb800bc7947 */ /* 0x000fea000383ffff */
.L_x_36:
[----:B----4-:R-:W-:-:S07]  /*6160*/  MOV R0, UR4 ;  /* 0x0000000400007c02 */ /* 0x010fce0008000f00 */
.L_x_97:
[----:B-1----:R1:W2:Y:S02]  /*6170*/  SYNCS.PHASECHK.TRANS64.TRYWAIT P0, [R0+URZ], R3 ;  /* 0x00000003000075a7 */ /* 0x0022a400080011ff */
[----:B--2---:R-:W-:Y:S05]  /*6180*/  @!P0 NANOSLEEP.SYNCS 0x989680 ;  /* 0x009896800000895d */ /* 0x004fea0003900000 */
[----:B------:R-:W2:Y:S02]  /*6190*/  @!P0 SYNCS.PHASECHK.TRANS64 P0, [R0+URZ], R3 ;  /* 0x00000003000085a7 */ /* 0x000ea400080010ff */
[----:B--2---:R-:W-:Y:S05]  /*61a0*/  @!P0 BRA `(.L_x_97) ;  /* 0xfffffffc00f08947 */ /* 0x004fea000383ffff */
[----:B------:R-:W-:Y:S05]  /*61b0*/  BRA `(.L_x_98) ;  /* 0xffffffc0002c7947 */ /* 0x000fea000383ffff */
.L_x_39:
[----:B-1----:R1:W2:Y:S02]  /*61c0*/  SYNCS.PHASECHK.TRANS64.TRYWAIT P0, [R0+URZ+0xa0], R5 ;  /* 0x0000a005000075a7 */ /* 0x0022a400080011ff */
[----:B--2---:R-:W-:Y:S05]  /*61d0*/  @!P0 NANOSLEEP.SYNCS 0x989680 ;  /* 0x009896800000895d */ /* 0x004fea0003900000 */
[----:B------:R-:W2:Y:S02]  /*61e0*/  @!P0 SYNCS.PHASECHK.TRANS64 P0, [R0+URZ+0xa0], R5 ;  /* 0x0000a005000085a7 */ /* 0x000ea400080010ff */
[----:B--2---:R-:W-:Y:S05]  /*61f0*/  @!P0 BRA `(.L_x_39) ;  /* 0xfffffffc00f08947 */ /* 0x004fea000383ffff */
[----:B------:R-:W-:Y:S05]  /*6200*/  BRA `(.L_x_99) ;  /* 0xffffffc000887947 */ /* 0x000fea000383ffff */
.L_x_40:
[----:B------:R-:W-:-:S07]  /*6210*/  MOV R0, UR5 ;  /* 0x0000000500007c02 */ /* 0x000fce0008000f00 */
.L_x_100:
[----:B-1----:R1:W2:Y:S02]  /*6220*/  SYNCS.PHASECHK.TRANS64.TRYWAIT P0, [R0+URZ+0x50], R5 ;  /* 0x00005005000075a7 */ /* 0x0022a400080011ff */
[----:B--2---:R-:W-:Y:S05]  /*6230*/  @!P0 NANOSLEEP.SYNCS 0x989680 ;  /* 0x009896800000895d */ /* 0x004fea0003900000 */
[----:B------:R-:W2:Y:S02]  /*6240*/  @!P0 SYNCS.PHASECHK.TRANS64 P0, [R0+URZ+0x50], R5 ;  /* 0x00005005000085a7 */ /* 0x000ea400080010ff */
[----:B--2---:R-:W-:Y:S05]  /*6250*/  @!P0 BRA `(.L_x_100) ;  /* 0xfffffffc00f08947 */ /* 0x004fea000383ffff */
[----:B------:R-:W-:Y:S05]  /*6260*/  BRA `(.L_x_101) ;  /* 0xffffffc000987947 */ /* 0x000fea000383ffff */
.L_x_41:
[----:B-1----:R1:W2:Y:S02]  /*6270*/  SYNCS.PHASECHK.TRANS64.TRYWAIT P1, [R0+URZ+0x40], R5 ;  /* 0x00004005000075a7 */ /* 0x0022a400080211ff */
[----:B--2---:R-:W-:Y:S05]  /*6280*/  @!P1 NANOSLEEP.SYNCS 0x989680 ;  /* 0x009896800000995d */ /* 0x004fea0003900000 */
[----:B------:R-:W2:Y:S02]  /*6290*/  @!P1 SYNCS.PHASECHK.TRANS64 P1, [R0+URZ+0x40], R5 ;  /* 0x00004005000095a7 */ /* 0x000ea400080210ff */
[----:B--2---:R-:W-:Y:S05]  /*62a0*/  @!P1 BRA `(.L_x_41) ;  /* 0xfffffffc00f09947 */ /* 0x004fea000383ffff */
[----:B------:R-:W-:Y:S05]  /*62b0*/  BRA `(.L_x_102) ;  /* 0xffffffc000c87947 */ /* 0x000fea000383ffff */
.L_x_44:
[----:B------:R-:W-:-:S07]  /*62c0*/  MOV R0, UR5 ;  /* 0x0000000500007c02 */ /* 0x000fce0008000f00 */
.L_x_103:
[----:B-1----:R1:W2:Y:S02]  /*62d0*/  SYNCS.PHASECHK.TRANS64.TRYWAIT P0, [R0+URZ+0x50], R3 ;  /* 0x00005003000075a7 */ /* 0x0022a400080011ff */
[----:B--2---:R-:W-:Y:S05]  /*62e0*/  @!P0 NANOSLEEP.SYNCS 0x989680 ;  /* 0x009896800000895d */ /* 0x004fea0003900000 */
[----:B------:R-:W2:Y:S02]  /*62f0*/  @!P0 SYNCS.PHASECHK.TRANS64 P0, [R0+URZ+0x50], R3 ;  /* 0x00005003000085a7 */ /* 0x000ea400080010ff */
[----:B--2---:R-:W-:Y:S05]  /*6300*/  @!P0 BRA `(.L_x_103) ;  /* 0xfffffffc00f08947 */ /* 0x004fea000383ffff */
[----:B------:R-:W-:Y:S05]  /*6310*/  BRA `(.L_x_43) ;  /* 0xffffffc4001c7947 */ /* 0x000fea000383ffff */
.L_x_51:
[----:B-1----:R1:W2:Y:S02]  /*6320*/  SYNCS.PHASECHK.TRANS64.TRYWAIT P1, [R0+URZ+0x40], R5 ;  /* 0x00004005000075a7 */ /* 0x0022a400080211ff */
[----:B--2---:R-:W-:Y:S05]  /*6330*/  @!P1 NANOSLEEP.SYNCS 0x989680 ;  /* 0x009896800000995d */ /* 0x004fea0003900000 */
[----:B------:R-:W2:Y:S02]  /*6340*/  @!P1 SYNCS.PHASECHK.TRANS64 P1, [R0+URZ+0x40], R5 ;  /* 0x00004005000095a7 */ /* 0x000ea400080210ff */
[----:B--2---:R-:W-:Y:S05]  /*6350*/  @!P1 BRA `(.L_x_51) ;  /* 0xfffffffc00f09947 */ /* 0x004fea000383ffff */
[----:B------:R-:W-:Y:S05]  /*6360*/  BRA `(.L_x_104) ;  /* 0xffffffc8008c7947 */ /* 0x000fea000383ffff */
.L_x_52:
[----:B------:R-:W-:-:S07]  /*6370*/  MOV R3, UR7 ;  /* 0x0000000700037c02 */ /* 0x000fce0008000f00 */
.L_x_105:
[----:B-1----:R1:W2:Y:S02]  /*6380*/  SYNCS.PHASECHK.TRANS64.TRYWAIT P0, [R3+URZ+0x80], R0 ;  /* 0x00008000030075a7 */ /* 0x0022a400080011ff */
[----:B--2---:R-:W-:Y:S05]  /*6390*/  @!P0 NANOSLEEP.SYNCS 0x989680 ;  /* 0x009896800000895d */ /* 0x004fea0003900000 */
[----:B------:R-:W2:Y:S02]  /*63a0*/  @!P0 SYNCS.PHASECHK.TRANS64 P0, [R3+URZ+0x80], R0 ;  /* 0x00008000030085a7 */ /* 0x000ea400080010ff */
[----:B--2---:R-:W-:Y:S05]  /*63b0*/  @!P0 BRA `(.L_x_105) ;  /* 0xfffffffc00f08947 */ /* 0x004fea000383ffff */
[----:B------:R-:W-:Y:S05]  /*63c0*/  BRA `(.L_x_106) ;  /* 0xffffffc800dc7947 */ /* 0x000fea000383ffff */
.L_x_55:
[----:B------:R-:W-:Y:S07]  /*63d0*/  MOV R0, UR6 ;  /* 0x0000000600007c02 */ /* 0x000fee0008000f00 */
.L_x_107:
[----:B-1----:R1:W2:Y:S02]  /*63e0*/  SYNCS.PHASECHK.TRANS64.TRYWAIT P0, [R0+URZ], R3 ;  /* 0x00000003000075a7 */ /* 0x0022a400080011ff */
[----:B--2---:R-:W-:Y:S05]  /*63f0*/  @!P0 NANOSLEEP.SYNCS 0x989680 ;  /* 0x009896800000895d */ /* 0x004fea0003900000 */
[----:B------:R-:W2:Y:S02]  /*6400*/  @!P0 SYNCS.PHASECHK.TRANS64 P0, [R0+URZ], R3 ;  /* 0x00000003000085a7 */ /* 0x000ea400080010ff */
[----:B--2---:R-:W-:Y:S05]  /*6410*/  @!P0 BRA `(.L_x_107) ;  /* 0xfffffffc00f08947 */ /* 0x004fea000383ffff */
[----:B------:R-:W-:Y:S05]  /*6420*/  BRA `(.L_x_54) ;  /* 0xffffffc800f87947 */ /* 0x000fea000383ffff */
.L_x_58:
[----:B------:R-:W-:-:S07]  /*6430*/  MOV R0, UR6 ;  /* 0x0000000600007c02 */ /* 0x000fce0008000f00 */
.L_x_108:
[----:B--2---:R2:W4:Y:S02]  /*6440*/  SYNCS.PHASECHK.TRANS64.TRYWAIT P0, [R0+URZ], R3 ;  /* 0x00000003000075a7 */ /* 0x00452400080011ff */
[----:B----4-:R-:W-:Y:S05]  /*6450*/  @!P0 NANOSLEEP.SYNCS 0x989680 ;  /* 0x009896800000895d */ /* 0x010fea0003900000 */
[----:B------:R-:W4:Y:S02]  /*6460*/  @!P0 SYNCS.PHASECHK.TRANS64 P0, [R0+URZ], R3 ;  /* 0x00000003000085a7 */ /* 0x000f2400080010ff */
[----:B----4-:R-:W-:Y:S05]  /*6470*/  @!P0 BRA `(.L_x_108) ;  /* 0xfffffffc00f08947 */ /* 0x010fea000383ffff */
[----:B------:R-:W-:Y:S05]  /*6480*/  BRA `(.L_x_109) ;  /* 0xffffffcc00d47947 */ /* 0x000fea000383ffff */
.L_x_59:
[----:B------:R-:W-:-:S07]  /*6490*/  MOV R0, UR6 ;  /* 0x0000000600007c02 */ /* 0x000fce0008000f00 */
.L_x_110:
[----:B-1----:R1:W2:Y:S02]  /*64a0*/  SYNCS.PHASECHK.TRANS64.TRYWAIT P0, [R0+URZ], R3 ;  /* 0x00000003000075a7 */ /* 0x0022a400080011ff */
[----:B--2---:R-:W-:Y:S05]  /*64b0*/  @!P0 NANOSLEEP.SYNCS 0x989680 ;  /* 0x009896800000895d */ /* 0x004fea0003900000 */
[----:B------:R-:W2:Y:S02]  /*64c0*/  @!P0 SYNCS.PHASECHK.TRANS64 P0, [R0+URZ], R3 ;  /* 0x00000003000085a7 */ /* 0x000ea400080010ff */
[----:B--2---:R-:W-:Y:S05]  /*64d0*/  @!P0 BRA `(.L_x_110) ;  /* 0xfffffffc00f08947 */ /* 0x004fea000383ffff */
[----:B------:R-:W-:Y:S05]  /*64e0*/  BRA `(.L_x_111) ;  /* 0xffffffcc00e07947 */ /* 0x000fea000383ffff */
.L_x_60:
[----:B------:R-:W-:-:S07]  /*64f0*/  MOV R0, UR6 ;  /* 0x0000000600007c02 */ /* 0x000fce0008000f00 */
.L_x_112:
[----:B-1----:R1:W2:Y:S02]  /*6500*/  SYNCS.PHASECHK.TRANS64.TRYWAIT P0, [R0+URZ], R3 ;  /* 0x00000003000075a7 */ /* 0x0022a400080011ff */
[----:B--2---:R-:W-:Y:S05]  /*6510*/  @!P0 NANOSLEEP.SYNCS 0x989680 ;  /* 0x009896800000895d */ /* 0x004fea0003900000 */
[----:B------:R-:W2:Y:S02]  /*6520*/  @!P0 SYNCS.PHASECHK.TRANS64 P0, [R0+URZ], R3 ;  /* 0x00000003000085a7 */ /* 0x000ea400080010ff */
[----:B--2---:R-:W-:Y:S05]  /*6530*/  @!P0 BRA `(.L_x_112) ;  /* 0xfffffffc00f08947 */ /* 0x004fea000383ffff */
[----:B------:R-:W-:Y:S05]  /*6540*/  BRA `(.L_x_113) ;  /* 0xffffffcc00ec7947 */ /* 0x000fea000383ffff */
.L_x_61:
[----:B------:R-:W-:-:S07]  /*6550*/  MOV R0, UR7 ;  /* 0x0000000700007c02 */ /* 0x000fce0008000f00 */
.L_x_114:
[----:B-1----:R1:W2:Y:S02]  /*6560*/  SYNCS.PHASECHK.TRANS64.TRYWAIT P0, [R0+URZ], R3 ;  /* 0x00000003000075a7 */ /* 0x0022a400080011ff */
[----:B--2---:R-:W-:Y:S05]  /*6570*/  @!P0 NANOSLEEP.SYNCS 0x989680 ;  /* 0x009896800000895d */ /* 0x004fea0003900000 */
[----:B------:R-:W2:Y:S02]  /*6580*/  @!P0 SYNCS.PHASECHK.TRANS64 P0, [R0+URZ], R3 ;  /* 0x00000003000085a7 */ /* 0x000ea400080010ff */
[----:B--2---:R-:W-:Y:S05]  /*6590*/  @!P0 BRA `(.L_x_114) ;  /* 0xfffffffc00f08947 */ /* 0x004fea000383ffff */
[----:B------:R-:W-:Y:S05]  /*65a0*/  BRA `(.L_x_115) ;  /* 0xffffffcc00f87947 */ /* 0x000fea000383ffff */
.L_x_66:
[----:B---3--:R3:W1:Y:S02]  /*65b0*/  SYNCS.PHASECHK.TRANS64.TRYWAIT P0, [R0+URZ+0x40], R3 ;  /* 0x00004003000075a7 */ /* 0x00866400080011ff */
[----:B-1----:R-:W-:Y:S05]  /*65c0*/  @!P0 NANOSLEEP.SYNCS 0x989680 ;  /* 0x009896800000895d */ /* 0x002fea0003900000 */
[----:B------:R-:W1:Y:S02]  /*65d0*/  @!P0 SYNCS.PHASECHK.TRANS64 P0, [R0+URZ+0x40], R3 ;  /* 0x00004003000085a7 */ /* 0x000e6400080010ff */
[----:B-1----:R-:W-:Y:S05]  /*65e0*/  @!P0 BRA `(.L_x_66) ;  /* 0xfffffffc00f08947 */ /* 0x002fea000383ffff */
[----:B------:R-:W-:Y:S05]  /*65f0*/  BRA `(.L_x_116) ;  /* 0xffffffd000f47947 */ /* 0x000fea000383ffff */
.L_x_69:
[----:B------:R-:W-:Y:S07]  /*6600*/  MOV R0, UR6 ;  /* 0x0000000600007c02 */ /* 0x000fee0008000f00 */
.L_x_117:
[----:B-1----:R1:W3:Y:S02]  /*6610*/  SYNCS.PHASECHK.TRANS64.TRYWAIT P0, [R0+URZ+0x38], R3 ;  /* 0x00003803000075a7 */ /* 0x0022e400080011ff */
[----:B---3--:R-:W-:Y:S05]  /*6620*/  @!P0 NANOSLEEP.SYNCS 0x989680 ;  /* 0x009896800000895d */ /* 0x008fea0003900000 */
[----:B------:R-:W3:Y:S02]  /*6630*/  @!P0 SYNCS.PHASECHK.TRANS64 P0, [R0+URZ+0x38], R3 ;  /* 0x00003803000085a7 */ /* 0x000ee400080010ff */
[----:B---3--:R-:W-:Y:S05]  /*6640*/  @!P0 BRA `(.L_x_117) ;  /* 0xfffffffc00f08947 */ /* 0x008fea000383ffff */
[----:B------:R-:W-:Y:S05]  /*6650*/  BRA `(.L_x_68) ;  /* 0xffffffd400e07947 */ /* 0x000fea000383ffff */
.L_x_72:
[----:B------:R-:W-:Y:S07]  /*6660*/  MOV R3, UR6 ;  /* 0x0000000600037c02 */ /* 0x000fee0008000f00 */
.L_x_118:
[----:B-1----:R1:W2:Y:S02]  /*6670*/  SYNCS.PHASECHK.TRANS64.TRYWAIT P2, [R3+URZ+0x28], R26 ;  /* 0x0000281a030075a7 */ /* 0x0022a400080411ff */
[----:B--2---:R-:W-:Y:S05]  /*6680*/  @!P2 NANOSLEEP.SYNCS 0x989680 ;  /* 0x009896800000a95d */ /* 0x004fea0003900000 */
[----:B------:R-:W2:Y:S02]  /*6690*/  @!P2 SYNCS.PHASECHK.TRANS64 P2, [R3+URZ+0x28], R26 ;  /* 0x0000281a0300a5a7 */ /* 0x000ea400080410ff */
[----:B--2---:R-:W-:Y:S05]  /*66a0*/  @!P2 BRA `(.L_x_118) ;  /* 0xfffffffc00f0a947 */ /* 0x004fea000383ffff */
[----:B------:R-:W-:Y:S05]  /*66b0*/  BRA `(.L_x_119) ;  /* 0xffffffd800747947 */ /* 0x000fea000383ffff */
.L_x_75:
[----:B--2---:R2:W4:Y:S02]  /*66c0*/  SYNCS.PHASECHK.TRANS64.TRYWAIT P0, [R0+URZ+0x40], R3 ;  /* 0x00004003000075a7 */ /* 0x00452400080011ff */
[----:B----4-:R-:W-:Y:S05]  /*66d0*/  @!P0 NANOSLEEP.SYNCS 0x989680 ;  /* 0x009896800000895d */ /* 0x010fea0003900000 */
[----:B------:R-:W4:Y:S02]  /*66e0*/  @!P0 SYNCS.PHASECHK.TRANS64 P0, [R0+URZ+0x40], R3 ;  /* 0x00004003000085a7 */ /* 0x000f2400080010ff */
[----:B----4-:R-:W-:Y:S05]  /*66f0*/  @!P0 BRA `(.L_x_75) ;  /* 0xfffffffc00f08947 */ /* 0x010fea000383ffff */
[----:B------:R-:W-:Y:S05]  /*6700*/  BRA `(.L_x_120) ;  /* 0xffffffdc00d07947 */ /* 0x000fea000383ffff */
.L_x_86:
[----:B-1----:R-:W-:Y:S04]  /*6710*/  MOV R0, UR43 ;  /* 0x0000002b00007c02 */ /* 0x002fe80008000f00 */
[----:B------:R1:W2:Y:S03]  /*6720*/  SYNCS.PHASECHK.TRANS64.TRYWAIT P1, [R0+URZ+0x20], R3 ;  /* 0x00002003000075a7 */ /* 0x0002a600080211ff */
[----:B--2---:R-:W-:Y:S05]  /*6730*/  @!P1 NANOSLEEP.SYNCS 0x989680 ;  /* 0x009896800000995d */ /* 0x004fea0003900000 */
[----:B------:R-:W2:Y:S02]  /*6740*/  @!P1 SYNCS.PHASECHK.TRANS64 P1, [R0+URZ+0x20], R3 ;  /* 0x00002003000095a7 */ /* 0x000ea400080210ff */
[----:B--2---:R-:W-:Y:S05]  /*6750*/  @!P1 BRA `(.L_x_86) ;  /* 0xfffffffc00ec9947 */ /* 0x004fea000383ffff */
[----:B------:R-:W-:Y:S05]  /*6760*/  BRA `(.L_x_85) ;  /* 0xffffffe800c47947 */ /* 0x000fea000383ffff */
.L_x_88:
[----:B-1----:R1:W4:Y:S02]  /*6770*/  SYNCS.PHASECHK.TRANS64.TRYWAIT P1, [R92+URZ+0x60], R7 ;  /* 0x000060075c0075a7 */ /* 0x00232400080211ff */
[----:B----4-:R-:W-:Y:S05]  /*6780*/  @!P1 NANOSLEEP.SYNCS 0x989680 ;  /* 0x009896800000995d */ /* 0x010fea0003900000 */
[----:B------:R-:W4:Y:S02]  /*6790*/  @!P1 SYNCS.PHASECHK.TRANS64 P1, [R92+URZ+0x60], R7 ;  /* 0x000060075c0095a7 */ /* 0x000f2400080210ff */
[----:B----4-:R-:W-:Y:S05]  /*67a0*/  @!P1 BRA `(.L_x_88) ;  /* 0xfffffffc00f09947 */ /* 0x010fea000383ffff */
[----:B------:R-:W-:Y:S05]  /*67b0*/  BRA `(.L_x_87) ;  /* 0xffffffec00007947 */ /* 0x000fea000383ffff */
        .weak           $__internal_0_$__cuda_sm10x_tcgen05_guardrail_trap_col_being_dealloced_not_returned_by_alloc
        .type           $__internal_0_$__cuda_sm10x_tcgen05_guardrail_trap_col_being_dealloced_not_returned_by_alloc,@function
        .size           $__internal_0_$__cuda_sm10x_tcgen05_guardrail_trap_col_being_dealloced_not_returned_by_alloc,($__internal_1_$__cuda_sm10x_tcgen05_guardrail_trap_phase_invalid_during_alloc - $__internal_0_$__cuda_sm10x_tcgen05_guardrail_trap_col_being_dealloced_not_returned_by_alloc)
$__internal_0_$__cuda_sm10x_tcgen05_guardrail_trap_col_being_dealloced_not_returned_by_alloc:
[----:B------:R-:W-:Y:S05]  /*67c0*/  BPT.TRAP 0x1 ;  /* 0x000000040000795c */ /* 0x000fea0000300000 */
[----:B------:R-:W-:-:S04]  /*67d0*/  HFMA2 R3, -RZ, RZ, 0, 0 ;  /* 0x00000000ff037431 */ /* 0x000fc800000001ff */
[----:B------:R-:W-:Y:S05]  /*67e0*/  RET.REL.NODEC R2 `(_ZN7cutlass13device_kernelINS_4gemm6kernel13GemmUniversalIN4cute5tupleIJiiiiEEENS1_10collective13CollectiveMmaINS1_35MainloopSm100TmaUmmaWarpSpecializedILi2ELi2ELi4ENS5_IJNS4_1CILi1EEESB_SB_EEEEENS5_IJNSA_ILi64EEESE_NSA_ILi128EEEEEENS_12float_e4m3_tENS5_IJlSB_lEEESH_SI_NS4_8TiledMMAINS4_8MMA_AtomIJNS4_10MMA_TraitsINS4_19SM100_MMA_F8F6F4_SSEJSH_SH_fSE_SE_NS4_17integral_constantINS4_4UMMA5MajorELSP_0EEESQ_NSN_INSO_7ScaleInELSR_0EEESS_EEEEEENS4_6LayoutISC_NS5_IJNSA_ILi0EEESW_SW_EEEEENS5_IJNS4_10UnderscoreESZ_SZ_EEEEENS4_13SM90_TMA_LOADENS4_14ComposedLayoutINS4_7SwizzleILi3ELi4ELi3EEENS4_18smem_ptr_flag_bitsILi8EEENSV_INS5_IJNSA_ILi8EEESF_EEENS5_IJSF_SB_EEEEEEEvNS4_8identityES12_S1C_vS1D_EENS_8epilogue10collective18CollectiveEpilogueINS1F_23Sm100TmaWarpSpecializedILi1ELi1ELi32ELb0ELb0EEEJSG_NS5_IJNSV_ISE_SB_EES1K_EEESH_SI_SH_SI_NS1F_6fusion15FusionCallbacksIS1J_NS1M_17LinearCombinationISH_fSH_fLNS_15FloatRoundStyleE2EEESG_S1L_JEEENS4_5SM1004TMEM4LOAD26SM100_TMEM_LOAD_16dp32b32xES12_NS13_INS14_ILi2ELi4ELi3EEES17_NSV_INS5_IJS18_SE_EEENS5_IJSE_SB_EEEEEEENS4_39AutoVectorizingCopyWithAssumedAlignmentILi128EEENS4_14SM90_TMA_STOREES20_S22_S22_EEEvvEEEEvNT_6ParamsE) ;  /* 0xffffff9802047950 */ /* 0x000fea0003c3ffff */
        .weak           $__internal_1_$__cuda_sm10x_tcgen05_guardrail_trap_phase_invalid_during_alloc
        .type           $__internal_1_$__cuda_sm10x_tcgen05_guardrail_trap_phase_invalid_during_alloc,@function
        .size           $__internal_1_$__cuda_sm10x_tcgen05_guardrail_trap_phase_invalid_during_alloc,($__internal_2_$__cuda_sm10x_tcgen05_guardrail_trap_unallocated_columns_being_dealloced - $__internal_1_$__cuda_sm10x_tcgen05_guardrail_trap_phase_invalid_during_alloc)
$__internal_1_$__cuda_sm10x_tcgen05_guardrail_trap_phase_invalid_during_alloc:
[----:B------:R-:W-:Y:S05]  /*67f0*/  BPT.TRAP 0x1 ;  /* 0x000000040000795c */ /* 0x000fea0000300000 */
[----:B------:R-:W-:-:S04]  /*6800*/  MOV R3, 0x0 ;  /* 0x0000000000037802 */ /* 0x000fc80000000f00 */
[----:B------:R-:W-:Y:S05]  /*6810*/  RET.REL.NODEC R2 `(_ZN7cutlass13device_kernelINS_4gemm6kernel13GemmUniversalIN4cute5tupleIJiiiiEEENS1_10collective13CollectiveMmaINS1_35MainloopSm100TmaUmmaWarpSpecializedILi2ELi2ELi4ENS5_IJNS4_1CILi1EEESB_SB_EEEEENS5_IJNSA_ILi64EEESE_NSA_ILi128EEEEEENS_12float_e4m3_tENS5_IJlSB_lEEESH_SI_NS4_8TiledMMAINS4_8MMA_AtomIJNS4_10MMA_TraitsINS4_19SM100_MMA_F8F6F4_SSEJSH_SH_fSE_SE_NS4_17integral_constantINS4_4UMMA5MajorELSP_0EEESQ_NSN_INSO_7ScaleInELSR_0EEESS_EEEEEENS4_6LayoutISC_NS5_IJNSA_ILi0EEESW_SW_EEEEENS5_IJNS4_10UnderscoreESZ_SZ_EEEEENS4_13SM90_TMA_LOADENS4_14ComposedLayoutINS4_7SwizzleILi3ELi4ELi3EEENS4_18smem_ptr_flag_bitsILi8EEENSV_INS5_IJNSA_ILi8EEESF_EEENS5_IJSF_SB_EEEEEEEvNS4_8identityES12_S1C_vS1D_EENS_8epilogue10collective18CollectiveEpilogueINS1F_23Sm100TmaWarpSpecializedILi1ELi1ELi32ELb0ELb0EEEJSG_NS5_IJNSV_ISE_SB_EES1K_EEESH_SI_SH_SI_NS1F_6fusion15FusionCallbacksIS1J_NS1M_17LinearCombinationISH_fSH_fLNS_15FloatRoundStyleE2EEESG_S1L_JEEENS4_5SM1004TMEM4LOAD26SM100_TMEM_LOAD_16dp32b32xES12_NS13_INS14_ILi2ELi4ELi3EEES17_NSV_INS5_IJS18_SE_EEENS5_IJSE_SB_EEEEEEENS4_39AutoVectorizingCopyWithAssumedAlignmentILi128EEENS4_14SM90_TMA_STOREES20_S22_S22_EEEvvEEEEvNT_6ParamsE) ;  /* 0xffffff9402f87950 */ /* 0x000fea0003c3ffff */
        .weak           $__internal_2_$__cuda_sm10x_tcgen05_guardrail_trap_unallocated_columns_being_dealloced
        .type           $__internal_2_$__cuda_sm10x_tcgen05_guardrail_trap_unallocated_columns_being_dealloced,@function
        .size           $__internal_2_$__cuda_sm10x_tcgen05_guardrail_trap_unallocated_columns_being_dealloced,(.L_x_122 - $__internal_2_$__cuda_sm10x_tcgen05_guardrail_trap_unallocated_columns_being_dealloced)
$__internal_2_$__cuda_sm10x_tcgen05_guardrail_trap_unallocated_columns_being_dealloced:
[----:B------:R-:W-:Y:S05]  /*6820*/  BPT.TRAP 0x1 ;  /* 0x000000040000795c */ /* 0x000fea0000300000 */
[----:B------:R-:W-:-:S04]  /*6830*/  HFMA2 R3, -RZ, RZ, 0, 0 ;  /* 0x00000000ff037431 */ /* 0x000fc800000001ff */
[----:B------:R-:W-:Y:S05]  /*6840*/  RET.REL.NODEC R2 `(_ZN7cutlass13device_kernelINS_4gemm6kernel13GemmUniversalIN4cute5tupleIJiiiiEEENS1_10collective13CollectiveMmaINS1_35MainloopSm100TmaUmmaWarpSpecializedILi2ELi2ELi4ENS5_IJNS4_1CILi1EEESB_SB_EEEEENS5_IJNSA_ILi64EEESE_NSA_ILi128EEEEEENS_12float_e4m3_tENS5_IJlSB_lEEESH_SI_NS4_8TiledMMAINS4_8MMA_AtomIJNS4_10MMA_TraitsINS4_19SM100_MMA_F8F6F4_SSEJSH_SH_fSE_SE_NS4_17integral_constantINS4_4UMMA5MajorELSP_0EEESQ_NSN_INSO_7ScaleInELSR_0EEESS_EEEEEENS4_6LayoutISC_NS5_IJNSA_ILi0EEESW_SW_EEEEENS5_IJNS4_10UnderscoreESZ_SZ_EEEEENS4_13SM90_TMA_LOADENS4_14ComposedLayoutINS4_7SwizzleILi3ELi4ELi3EEENS4_18smem_ptr_flag_bitsILi8EEENSV_INS5_IJNSA_ILi8EEESF_EEENS5_IJSF_SB_EEEEEEEvNS4_8identityES12_S1C_vS1D_EENS_8epilogue10collective18CollectiveEpilogueINS1F_23Sm100TmaWarpSpecializedILi1ELi1ELi32ELb0ELb0EEEJSG_NS5_IJNSV_ISE_SB_EES1K_EEESH_SI_SH_SI_NS1F_6fusion15FusionCallbacksIS1J_NS1M_17LinearCombinationISH_fSH_fLNS_15FloatRoundStyleE2EEESG_S1L_JEEENS4_5SM1004TMEM4LOAD26SM100_TMEM_LOAD_16dp32b32xES12_NS13_INS14_ILi2ELi4ELi3EEES17_NSV_INS5_IJS18_SE_EEENS5_IJSE_SB_EEEEEEENS4_39AutoVectorizingCopyWithAssumedAlignmentILi128EEENS4_14SM90_TMA_STOREES20_S22_S22_EEEvvEEEEvNT_6ParamsE) ;  /* 0xffffff9402ec7950 */ /* 0x000fea0003c3ffff */
.L_x_121:
[----:B------:R-:W-:-:S00]  /*6850*/  BRA `(.L_x_121) ;  /* 0xfffffffc00fc7947 */ /* 0x000fc0000383ffff */
[----:B------:R-:W-:-:S00]  /*6860*/  NOP ;  /* 0x0000000000007918 */ /* 0x000fc00000000000 */
        /* <DEDUP_REMOVED lines=9> */
.L_x_122:


//--------------------- .nv.global.init           --------------------------
	.section	.nv.global.init,"aw",@progbits
.nv.global.init:
	.type		$str$27,@object
	.size		$str$27,($str$28 - $str$27)
$str$27:
        /*0000*/ 	.byte	0x28, 0x61, 0x64, 0x64, 0x72, 0x65, 0x73, 0x73, 0x20, 0x26, 0x20, 0x6d, 0x61, 0x73, 0x6b, 0x29
        /*0010*/ 	.byte	0x20, 0x3d, 0x3d, 0x20, 0x30, 0x00
	.type		$str$28,@object
	.size		$str$28,($str$26 - $str$28)
$str$28:
        /*0016*/ 	.byte	0x2f, 0x74, 0x6d, 0x70, 0x2f, 0x63, 0x75, 0x74, 0x6c, 0x61, 0x73, 0x73, 0x5f, 0x73, 0x77, 0x65
        /*0026*/ 	.byte	0x65, 0x70, 0x5f, 0x73, 0x72, 0x63, 0x2f, 0x69, 0x6e, 0x63, 0x6c, 0x75, 0x64, 0x65, 0x2f, 0x63
        /*0036*/ 	.byte	0x75, 0x74, 0x65, 0x2f, 0x70, 0x6f, 0x69, 0x6e, 0x74, 0x65, 0x72, 0x5f, 0x66, 0x6c, 0x61, 0x67
        /*0046*/ 	.byte	0x67, 0x65, 0x64, 0x2e, 0x68, 0x70, 0x70, 0x00
	.type		$str$26,@object
	.size		$str$26,($str$25 - $str$26)
$str$26:
        /*004e*/ 	.byte	0x2f, 0x74, 0x6d, 0x70, 0x2f, 0x63, 0x75, 0x74, 0x6c, 0x61, 0x73, 0x73, 0x5f, 0x73, 0x77, 0x65
        /*005e*/ 	.byte	0x65, 0x70, 0x5f, 0x73, 0x72, 0x63, 0x2f, 0x69, 0x6e, 0x63, 0x6c, 0x75, 0x64, 0x65, 0x2f, 0x63
        /*006e*/ 	.byte	0x75, 0x74, 0x65, 0x2f, 0x61, 0x74, 0x6f, 0x6d, 0x2f, 0x63, 0x6f, 0x70, 0x79, 0x5f, 0x74, 0x72
        /*007e*/ 	.byte	0x61, 0x69, 0x74, 0x73, 0x5f, 0x73, 0x6d, 0x31, 0x30, 0x30, 0x2e, 0x68, 0x70, 0x70, 0x00
	.type		$str$25,@object
	.size		$str$25,(__unnamed_1 - $str$25)
$str$25:
        /*008d*/ 	.byte	0x28, 0x28, 0x75, 0x69, 0x6e, 0x74, 0x33, 0x32, 0x5f, 0x74, 0x28, 0x74, 0x68, 0x72, 0x65, 0x61
        /*009d*/ 	.byte	0x64, 0x49, 0x64, 0x78, 0x2e, 0x78, 0x29, 0x20, 0x2f, 0x20, 0x33, 0x32, 0x29, 0x20, 0x25, 0x20
        /*00ad*/ 	.byte	0x34, 0x29, 0x20, 0x3d, 0x3d, 0x20, 0x28, 0x28, 0x28, 0x74, 0x6d, 0x65, 0x6d, 0x5f, 0x61, 0x64
        /*00bd*/ 	.byte	0x64, 0x72, 0x20, 0x3e, 0x3e, 0x20, 0x31, 0x36, 0x29, 0x20, 0x2f, 0x20, 0x33, 0x32, 0x29, 0x20
        /*00cd*/ 	.byte	0x25, 0x20, 0x34, 0x29, 0x00
	.type		__unnamed_1,@object
	.size		__unnamed_1,(__unnamed_2 - __unnamed_1)
__unnamed_1:
        /*00d2*/ 	.byte	0x61, 0x75, 0x74, 0x6f, 0x20, 0x63, 0x75, 0x74, 0x65, 0x3a, 0x3a, 0x61, 0x73, 0x5f, 0x70, 0x6f
        /* <DEDUP_REMOVED lines=24> */
        /*0262*/ 	.byte	0x3c, 0x34, 0x30, 0x39, 0x36, 0x3e, 0x3e, 0x3e, 0x3e, 0x5d, 0x00
	.type		__unnamed_2,@object
	.size		__unnamed_2,(.L_2 - __unnamed_2)
__unnamed_2:
        /* <DEDUP_REMOVED lines=40> */
        /*04ed*/ 	.byte	0x74, 0x65, 0x3a, 0x3a, 0x43, 0x3c, 0x30, 0x3e, 0x3e, 0x3e, 0x3e, 0x5d, 0x00
.L_2:


//--------------------- .nv.shared._ZN7cutlass13device_kernelINS_4gemm6kernel13GemmUniversalIN4cute5tupleIJiiiiEEENS1_10collective13CollectiveMmaINS1_35MainloopSm100TmaUmmaWarpSpecializedILi2ELi2ELi4ENS5_IJNS4_1CILi1EEESB_SB_EEEEENS5_IJNSA_ILi64EEESE_NSA_ILi128EEEEEENS_12float_e4m3_tENS5_IJlSB_lEEESH_SI_NS4_8TiledMMAINS4_8MMA_AtomIJNS4_10MMA_TraitsINS4_19SM100_MMA_F8F6F4_SSEJSH_SH_fSE_SE_NS4_17integral_constantINS4_4UMMA5MajorELSP_0EEESQ_NSN_INSO_7ScaleInELSR_0EEESS_EEEEEENS4_6LayoutISC_NS5_IJNSA_ILi0EEESW_SW_EEEEENS5_IJNS4_10UnderscoreESZ_SZ_EEEEENS4_13SM90_TMA_LOADENS4_14ComposedLayoutINS4_7SwizzleILi3ELi4ELi3EEENS4_18smem_ptr_flag_bitsILi8EEENSV_INS5_IJNSA_ILi8EEESF_EEENS5_IJSF_SB_EEEEEEEvNS4_8identityES12_S1C_vS1D_EENS_8epilogue10collective18CollectiveEpilogueINS1F_23Sm100TmaWarpSpecializedILi1ELi1ELi32ELb0ELb0EEEJSG_NS5_IJNSV_ISE_SB_EES1K_EEESH_SI_SH_SI_NS1F_6fusion15FusionCallbacksIS1J_NS1M_17LinearCombinationISH_fSH_fLNS_15FloatRoundStyleE2EEESG_S1L_JEEENS4_5SM1004TMEM4LOAD26SM100_TMEM_LOAD_16dp32b32xES12_NS13_INS14_ILi2ELi4ELi3EEES17_NSV_INS5_IJS18_SE_EEENS5_IJSE_SB_EEEEEEENS4_39AutoVectorizingCopyWithAssumedAlignmentILi128EEENS4_14SM90_TMA_STOREES20_S22_S22_EEEvvEEEEvNT_6ParamsE --------------------------
	.section	.nv.shared._ZN7cutlass13device_kernelINS_4gemm6kernel13GemmUniversalIN4cute5tupleIJiiiiEEENS1_10collective13CollectiveMmaINS1_35MainloopSm100TmaUmmaWarpSpecializedILi2ELi2ELi4ENS5_IJNS4_1CILi1EEESB_SB_EEEEENS5_IJNSA_ILi64EEESE_NSA_ILi128EEEEEENS_12float_e4m3_tENS5_IJlSB_lEEESH_SI_NS4_8TiledMMAINS4_8MMA_AtomIJNS4_10MMA_TraitsINS4_19SM100_MMA_F8F6F4_SSEJSH_SH_fSE_SE_NS4_17integral_constantINS4_4UMMA5MajorELSP_0EEESQ_NSN_INSO_7ScaleInELSR_0EEESS_EEEEEENS4_6LayoutISC_NS5_IJNSA_ILi0EEESW_SW_EEEEENS5_IJNS4_10UnderscoreESZ_SZ_EEEEENS4_13SM90_TMA_LOADENS4_14ComposedLayoutINS4_7SwizzleILi3ELi4ELi3EEENS4_18smem_ptr_flag_bitsILi8EEENSV_INS5_IJNSA_ILi8EEESF_EEENS5_IJSF_SB_EEEEEEEvNS4_8identityES12_S1C_vS1D_EENS_8epilogue10collective18CollectiveEpilogueINS1F_23Sm100TmaWarpSpecializedILi1ELi1ELi32ELb0ELb0EEEJSG_NS5_IJNSV_ISE_SB_EES1K_EEESH_SI_SH_SI_NS1F_6fusion15FusionCallbacksIS1J_NS1M_17LinearCombinationISH_fSH_fLNS_15FloatRoundStyleE2EEESG_S1L_JEEENS4_5SM1004TMEM4LOAD26SM100_TMEM_LOAD_16dp32b32xES12_NS13_INS14_ILi2ELi4ELi3EEES17_NSV_INS5_IJS18_SE_EEENS5_IJSE_SB_EEEEEEENS4_39AutoVectorizingCopyWithAssumedAlignmentILi128EEENS4_14SM90_TMA_STOREES20_S22_S22_EEEvvEEEEvNT_6ParamsE,"aw",@nobits
	.sectionflags	@""
	.align	16
	.zero		1024


//--------------------- .nv.shared.reserved.0     --------------------------
	.section	.nv.shared.reserved.0,"aw",@nobits
	.weak		__nv_reservedSMEM_offset_0_alias
	.size		__nv_reservedSMEM_offset_0_alias, 0, 64
	.other		__nv_reservedSMEM_offset_0_alias,@"STO_CUDA_RESERVED_SHARED STV_DEFAULT"
__nv_reservedSMEM_offset_0_alias:
	.zero		0
.nv.shared.reserved.0:
	.zero		64
	.weak		__nv_reservedSMEM_tcgen05_partition
	.type		__nv_reservedSMEM_tcgen05_partition,@object
	.size		__nv_reservedSMEM_tcgen05_partition,(.L_0 - __nv_reservedSMEM_tcgen05_partition)
__nv_reservedSMEM_tcgen05_partition:
	.zero		32
.L_0:


//--------------------- .nv.global                --------------------------
	.section	.nv.global,"aw",@nobits
.nv.global:
	.type		_ZN40_INTERNAL_4c2ff5f1_4_k_cu_9ea4a5e8_180764cute1_E,@object
	.size		_ZN40_INTERNAL_4c2ff5f1_4_k_cu_9ea4a5e8_180764cute1_E,(_ZN40_INTERNAL_4c2ff5f1_4_k_cu_9ea4a5e8_180764cuda3std3__45__cpo6cbeginE - _ZN40_INTERNAL_4c2ff5f1_4_k_cu_9ea4a5e8_180764cute1_E)
_ZN40_INTERNAL_4c2ff5f1_4_k_cu_9ea4a5e8_180764cute1_E:
	.zero		1
	.type		_ZN40_INTERNAL_4c2ff5f1_4_k_cu_9ea4a5e8_180764cuda3std3__45__cpo6cbeginE,@object
	.size		_ZN40_INTERNAL_4c2ff5f1_4_k_cu_9ea4a5e8_180764cuda3std3__45__cpo6cbeginE,(_ZN40_INTERNAL_4c2ff5f1_4_k_cu_9ea4a5e8_180764cuda3std3__48in_placeE - _ZN40_INTERNAL_4c2ff5f1_4_k_cu_9ea4a5e8_180764cuda3std3__45__cpo6cbeginE)
_ZN40_INTERNAL_4c2ff5f1_4_k_cu_9ea4a5e8_180764cuda3std3__45__cpo6cbeginE:
	.zero		1
	.type		_ZN40_INTERNAL_4c2ff5f1_4_k_cu_9ea4a5e8_180764cuda3std3__48in_placeE,@object
	.size		_ZN40_INTERNAL_4c2ff5f1_4_k_cu_9ea4a5e8_180764cuda3std3__48in_placeE,(_ZN40_INTERNAL_4c2ff5f1_4_k_cu_9ea4a5e8_180764cuda3std6ranges3__45__cpo9iter_moveE - _ZN40_INTERNAL_4c2ff5f1_4_k_cu_9ea4a5e8_180764cuda3std3__48in_placeE)
_ZN40_INTERNAL_4c2ff5f1_4_k_cu_9ea4a5e8_180764cuda3std3__48in_placeE:
	.zero		1
	.type		_ZN40_INTERNAL_4c2ff5f1_4_k_cu_9ea4a5e8_180764cuda3std6ranges3__45__cpo9iter_moveE,@object
	.size		_ZN40_INTERNAL_4c2ff5f1_4_k_cu_9ea4a5e8_180764cuda3std6ranges3__45__cpo9iter_moveE,(_ZN40_INTERNAL_4c2ff5f1_4_k_cu_9ea4a5e8_180764cuda3std3__45__cpo5beginE - _ZN40_INTERNAL_4c2ff5f1_4_k_cu_9ea4a5e8_180764cuda3std6ranges3__45__cpo9iter_moveE)
_ZN40_INTERNAL_4c2ff5f1_4_k_cu_9ea4a5e8_180764cuda3std6ranges3__45__cpo9iter_moveE:
	.zero		1
	.type		_ZN40_INTERNAL_4c2ff5f1_4_k_cu_9ea4a5e8_180764cuda3std3__45__cpo5beginE,@object
	.size		_ZN40_INTERNAL_4c2ff5f1_4_k_cu_9ea4a5e8_180764cuda3std3__45__cpo5beginE,(_ZN40_INTERNAL_4c2ff5f1_4_k_cu_9ea4a5e8_180764cuda3std3__442_GLOBAL__N__4c2ff5f1_4_k_cu_9ea4a5e8_180766ignoreE - _ZN40_INTERNAL_4c2ff5f1_4_k_cu_9ea4a5e8_180764cuda3std3__45__cpo5beginE)
_ZN40_INTERNAL_4c2ff5f1_4_k_cu_9ea4a5e8_180764cuda3std3__45__cpo5beginE:
	.zero		1
	.type		_ZN40_INTERNAL_4c2ff5f1_4_k_cu_9ea4a5e8_180764cuda3std3__442_GLOBAL__N__4c2ff5f1_4_k_cu_9ea4a5e8_180766ignoreE,@object
	.size		_ZN40_INTERNAL_4c2ff5f1_4_k_cu_9ea4a5e8_180764cuda3std3__442_GLOBAL__N__4c2ff5f1_4_k_cu_9ea4a5e8_180766ignoreE,(_ZN40_INTERNAL_4c2ff5f1_4_k_cu_9ea4a5e8_180764cute7productE - _ZN40_INTERNAL_4c2ff5f1_4_k_cu_9ea4a5e8_180764cuda3std3__442_GLOBAL__N__4c2ff5f1_4_k_cu_9ea4a5e8_180766ignoreE)
_ZN40_INTERNAL_4c2ff5f1_4_k_cu_9ea4a5e8_180764cuda3std3__442_GLOBAL__N__4c2ff5f1_4_k_cu_9ea4a5e8_180766ignoreE:
	.zero		1
	.type		_ZN40_INTERNAL_4c2ff5f1_4_k_cu_9ea4a5e8_180764cute7productE,@object
	.size		_ZN40_INTERNAL_4c2ff5f1_4_k_cu_9ea4a5e8_180764cute7productE,(_ZN40_INTERNAL_4c2ff5f1_4_k_cu_9ea4a5e8_180764cuda3std3__45__cpo3endE - _ZN40_INTERNAL_4c2ff5f1_4_k_cu_9ea4a5e8_180764cute7productE)
_ZN40_INTERNAL_4c2ff5f1_4_k_cu_9ea4a5e8_180764cute7productE:
	.zero		1
	.type		_ZN40_INTERNAL_4c2ff5f1_4_k_cu_9ea4a5e8_180764cuda3std3__45__cpo3endE,@object
	.size		_ZN40_INTERNAL_4c2ff5f1_4_k_cu_9ea4a5e8_180764cuda3std3__45__cpo3endE,(_ZN40_INTERNAL_4c2ff5f1_4_k_cu_9ea4a5e8_180764cuda3std3__419piecewise_constructE - _ZN40_INTERNAL_4c2ff5f1_4_k_cu_9ea4a5e8_180764cuda3std3__45__cpo3endE)
_ZN40_INTERNAL_4c2ff5f1_4_k_cu_9ea4a5e8_180764cuda3std3__45__cpo3endE:
	.zero		1
	.type		_ZN40_INTERNAL_4c2ff5f1_4_k_cu_9ea4a5e8_180764cuda3std3__419piecewise_constructE,@object
	.size		_ZN40_INTERNAL_4c2ff5f1_4_k_cu_9ea4a5e8_180764cuda3std3__419piecewise_constructE,(_ZN40_INTERNAL_4c2ff5f1_4_k_cu_9ea4a5e8_180764cuda3std3__45__cpo4cendE - _ZN40_INTERNAL_4c2ff5f1_4_k_cu_9ea4a5e8_180764cuda3std3__419piecewise_constructE)
_ZN40_INTERNAL_4c2ff5f1_4_k_cu_9ea4a5e8_180764cuda3std3__419piecewise_constructE:
	.zero		1
	.type		_ZN40_INTERNAL_4c2ff5f1_4_k_cu_9ea4a5e8_180764cuda3std3__45__cpo4cendE,@object
	.size		_ZN40_INTERNAL_4c2ff5f1_4_k_cu_9ea4a5e8_180764cuda3std3__45__cpo4cendE,(_ZN40_INTERNAL_4c2ff5f1_4_k_cu_9ea4a5e8_180764cuda3std6ranges3__45__cpo4swapE - _ZN40_INTERNAL_4c2ff5f1_4_k_cu_9ea4a5e8_180764cuda3std3__45__cpo4cendE)
_ZN40_INTERNAL_4c2ff5f1_4_k_cu_9ea4a5e8_180764cuda3std3__45__cpo4cendE:
	.zero		1
	.type		_ZN40_INTERNAL_4c2ff5f1_4_k_cu_9ea4a5e8_180764cuda3std6ranges3__45__cpo4swapE,@object
	.size		_ZN40_INTERNAL_4c2ff5f1_4_k_cu_9ea4a5e8_180764cuda3std6ranges3__45__cpo4swapE,(.L_10 - _ZN40_INTERNAL_4c2ff5f1_4_k_cu_9ea4a5e8_180764cuda3std6ranges3__45__cpo4swapE)
_ZN40_INTERNAL_4c2ff5f1_4_k_cu_9ea4a5e8_180764cuda3std6ranges3__45__cpo4swapE:
	.zero		1
.L_10:


//--------------------- .nv.constant0._ZN7cutlass13device_kernelINS_4gemm6kernel13GemmUniversalIN4cute5tupleIJiiiiEEENS1_10collective13CollectiveMmaINS1_35MainloopSm100TmaUmmaWarpSpecializedILi2ELi2ELi4ENS5_IJNS4_1CILi1EEESB_SB_EEEEENS5_IJNSA_ILi64EEESE_NSA_ILi128EEEEEENS_12float_e4m3_tENS5_IJlSB_lEEESH_SI_NS4_8TiledMMAINS4_8MMA_AtomIJNS4_10MMA_TraitsINS4_19SM100_MMA_F8F6F4_SSEJSH_SH_fSE_SE_NS4_17integral_constantINS4_4UMMA5MajorELSP_0EEESQ_NSN_INSO_7ScaleInELSR_0EEESS_EEEEEENS4_6LayoutISC_NS5_IJNSA_ILi0EEESW_SW_EEEEENS5_IJNS4_10UnderscoreESZ_SZ_EEEEENS4_13SM90_TMA_LOADENS4_14ComposedLayoutINS4_7SwizzleILi3ELi4ELi3EEENS4_18smem_ptr_flag_bitsILi8EEENSV_INS5_IJNSA_ILi8EEESF_EEENS5_IJSF_SB_EEEEEEEvNS4_8identityES12_S1C_vS1D_EENS_8epilogue10collective18CollectiveEpilogueINS1F_23Sm100TmaWarpSpecializedILi1ELi1ELi32ELb0ELb0EEEJSG_NS5_IJNSV_ISE_SB_EES1K_EEESH_SI_SH_SI_NS1F_6fusion15FusionCallbacksIS1J_NS1M_17LinearCombinationISH_fSH_fLNS_15FloatRoundStyleE2EEESG_S1L_JEEENS4_5SM1004TMEM4LOAD26SM100_TMEM_LOAD_16dp32b32xES12_NS13_INS14_ILi2ELi4ELi3EEES17_NSV_INS5_IJS18_SE_EEENS5_IJSE_SB_EEEEEEENS4_39AutoVectorizingCopyWithAssumedAlignmentILi128EEENS4_14SM90_TMA_STOREES20_S22_S22_EEEvvEEEEvNT_6ParamsE --------------------------
	.section	.nv.constant0._ZN7cutlass13device_kernelINS_4gemm6kernel13GemmUniversalIN4cute5tupleIJiiiiEEENS1_10collective13CollectiveMmaINS1_35MainloopSm100TmaUmmaWarpSpecializedILi2ELi2ELi4ENS5_IJNS4_1CILi1EEESB_SB_EEEEENS5_IJNSA_ILi64EEESE_NSA_ILi128EEEEEENS_12float_e4m3_tENS5_IJlSB_lEEESH_SI_NS4_8TiledMMAINS4_8MMA_AtomIJNS4_10MMA_TraitsINS4_19SM100_MMA_F8F6F4_SSEJSH_SH_fSE_SE_NS4_17integral_constantINS4_4UMMA5MajorELSP_0EEESQ_NSN_INSO_7ScaleInELSR_0EEESS_EEEEEENS4_6LayoutISC_NS5_IJNSA_ILi0EEESW_SW_EEEEENS5_IJNS4_10UnderscoreESZ_SZ_EEEEENS4_13SM90_TMA_LOADENS4_14ComposedLayoutINS4_7SwizzleILi3ELi4ELi3EEENS4_18smem_ptr_flag_bitsILi8EEENSV_INS5_IJNSA_ILi8EEESF_EEENS5_IJSF_SB_EEEEEEEvNS4_8identityES12_S1C_vS1D_EENS_8epilogue10collective18CollectiveEpilogueINS1F_23Sm100TmaWarpSpecializedILi1ELi1ELi32ELb0ELb0EEEJSG_NS5_IJNSV_ISE_SB_EES1K_EEESH_SI_SH_SI_NS1F_6fusion15FusionCallbacksIS1J_NS1M_17LinearCombinationISH_fSH_fLNS_15FloatRoundStyleE2EEESG_S1L_JEEENS4_5SM1004TMEM4LOAD26SM100_TMEM_LOAD_16dp32b32xES12_NS13_INS14_ILi2ELi4ELi3EEES17_NSV_INS5_IJS18_SE_EEENS5_IJSE_SB_EEEEEEENS4_39AutoVectorizingCopyWithAssumedAlignmentILi128EEENS4_14SM90_TMA_STOREES20_S22_S22_EEEvvEEEEvNT_6ParamsE,"a",@progbits
	.sectionflags	@""
	.align	4
.nv.constant0._ZN7cutlass13device_kernelINS_4gemm6kernel13GemmUniversalIN4cute5tupleIJiiiiEEENS1_10collective13CollectiveMmaINS1_35MainloopSm100TmaUmmaWarpSpecializedILi2ELi2ELi4ENS5_IJNS4_1CILi1EEESB_SB_EEEEENS5_IJNSA_ILi64EEESE_NSA_ILi128EEEEEENS_12float_e4m3_tENS5_IJlSB_lEEESH_SI_NS4_8TiledMMAINS4_8MMA_AtomIJNS4_10MMA_TraitsINS4_19SM100_MMA_F8F6F4_SSEJSH_SH_fSE_SE_NS4_17integral_constantINS4_4UMMA5MajorELSP_0EEESQ_NSN_INSO_7ScaleInELSR_0EEESS_EEEEEENS4_6LayoutISC_NS5_IJNSA_ILi0EEESW_SW_EEEEENS5_IJNS4_10UnderscoreESZ_SZ_EEEEENS4_13SM90_TMA_LOADENS4_14ComposedLayoutINS4_7SwizzleILi3ELi4ELi3EEENS4_18smem_ptr_flag_bitsILi8EEENSV_INS5_IJNSA_ILi8EEESF_EEENS5_IJSF_SB_EEEEEEEvNS4_8identityES12_S1C_vS1D_EENS_8epilogue10collective18CollectiveEpilogueINS1F_23Sm100TmaWarpSpecializedILi1ELi1ELi32ELb0ELb0EEEJSG_NS5_IJNSV_ISE_SB_EES1K_EEESH_SI_SH_SI_NS1F_6fusion15FusionCallbacksIS1J_NS1M_17LinearCombinationISH_fSH_fLNS_15FloatRoundStyleE2EEESG_S1L_JEEENS4_5SM1004TMEM4LOAD26SM100_TMEM_LOAD_16dp32b32xES12_NS13_INS14_ILi2ELi4ELi3EEES17_NSV_INS5_IJS18_SE_EEENS5_IJSE_SB_EEEEEEENS4_39AutoVectorizingCopyWithAssumedAlignmentILi128EEENS4_14SM90_TMA_STOREES20_S22_S22_EEEvvEEEEvNT_6ParamsE:
	.zero		2944


//--------------------- SYMBOLS --------------------------

	.type		.nv.reservedSmem.offset0,@object
	.size		.nv.reservedSmem.offset0,0x4
	.type		.nv.reservedSmem.cap,@object
	.size		.nv.reservedSmem.cap,0x4
	.type		__assertfail,@function
